	.target	sm_90a

	.elftype	@"ET_EXEC"


//--------------------- .note.nv.tkinfo           --------------------------
	.section	.note.nv.tkinfo,"",@"SHT_NOTE"
	.sectionflags	@"SHF_NOTE_NV_TKINFO"
	.tkinfo
        /*0018*/ 	.word	0x00000002
        /*0030*/ 	.string	""
        /*0030*/ 	.string	"ptxas"
        /*0030*/ 	.string	"Cuda compilation tools, release 13.0, V13.0.88"
        /*0030*/ 	.string	"Build cuda_13.0.r13.0/compiler.36424714_0"
        /*0030*/ 	.string	"-arch sm_90a -m 64 "



//--------------------- .note.nv.cuinfo           --------------------------
	.section	.note.nv.cuinfo,"",@"SHT_NOTE"
	.sectionflags	@"SHF_NOTE_NV_CUINFO"
        /*0018*/ 	.short	0x0002
        /*001a*/ 	.short	0x005a
        /*001c*/ 	.short	0x0082
	.zero		2


//--------------------- .nv.info                  --------------------------
	.section	.nv.info,"",@"SHT_CUDA_INFO"
	.align	4


	//----- nvinfo : EIATTR_REGCOUNT
	.align		4
        /*0000*/ 	.byte	0x04, 0x2f
        /*0002*/ 	.short	(.L_15 - .L_14)
	.align		4
.L_14:
        /*0004*/ 	.word	index@(_ZN7cutlass13device_kernelINS_4gemm6kernel13GemmUniversalIN4cute5tupleIJiiiiEEENS1_10collective13CollectiveMmaINS1_34MainloopSm90TmaGmmaWarpSpecializedILi5ENS5_IJNS4_1CILi1EEENSA_ILi2EEESB_EEENS1_35KernelTmaWarpSpecializedCooperativeEEENS5_IJNSA_ILi128EEESG_NSA_ILi64EEEEEENS_6half_tENS5_IJlSB_lEEESJ_SK_NS4_8TiledMMAINS4_8MMA_AtomIJNS4_4SM904GMMA26MMA_64x128x16_F32F16F16_SSILNSO_5MajorE0ELSQ_0ELNSO_7ScaleInE1ELSR_1EEEEEENS4_6LayoutINS5_IJSC_SB_SB_EEENS5_IJSB_NSA_ILi0EEESW_EEEEENS5_IJNS4_10UnderscoreESZ_SZ_EEEEENS4_23SM90_TMA_LOAD_MULTICASTENS4_14ComposedLayoutINS4_7SwizzleILi3ELi4ELi3EEENS4_18smem_ptr_flag_bitsILi16EEENSU_INS5_IJNSA_ILi8EEESH_EEENS5_IJSH_SB_EEEEEEEvNS4_8identityENS4_13SM90_TMA_LOADES1C_vS1D_EENS_8epilogue10collective6detail29Sm90TmaWarpSpecializedAdapterINS1H_15DefaultEpilogueISJ_SK_SK_NS1G_6thread17LinearCombinationISJ_Li1EffLNS1L_9ScaleType4KindE0ELNS_15FloatRoundStyleE2ESJ_EENS1_15EpilogueDefaultEEEEEvvEEEEvNT_6ParamsE)
        /*0008*/ 	.word	0x000000a8


	//----- nvinfo : EIATTR_FRAME_SIZE
	.align		4
.L_15:
        /*000c*/ 	.byte	0x04, 0x11
        /*000e*/ 	.short	(.L_17 - .L_16)
	.align		4
.L_16:
        /*0010*/ 	.word	index@(_ZN7cutlass13device_kernelINS_4gemm6kernel13GemmUniversalIN4cute5tupleIJiiiiEEENS1_10collective13CollectiveMmaINS1_34MainloopSm90TmaGmmaWarpSpecializedILi5ENS5_IJNS4_1CILi1EEENSA_ILi2EEESB_EEENS1_35KernelTmaWarpSpecializedCooperativeEEENS5_IJNSA_ILi128EEESG_NSA_ILi64EEEEEENS_6half_tENS5_IJlSB_lEEESJ_SK_NS4_8TiledMMAINS4_8MMA_AtomIJNS4_4SM904GMMA26MMA_64x128x16_F32F16F16_SSILNSO_5MajorE0ELSQ_0ELNSO_7ScaleInE1ELSR_1EEEEEENS4_6LayoutINS5_IJSC_SB_SB_EEENS5_IJSB_NSA_ILi0EEESW_EEEEENS5_IJNS4_10UnderscoreESZ_SZ_EEEEENS4_23SM90_TMA_LOAD_MULTICASTENS4_14ComposedLayoutINS4_7SwizzleILi3ELi4ELi3EEENS4_18smem_ptr_flag_bitsILi16EEENSU_INS5_IJNSA_ILi8EEESH_EEENS5_IJSH_SB_EEEEEEEvNS4_8identityENS4_13SM90_TMA_LOADES1C_vS1D_EENS_8epilogue10collective6detail29Sm90TmaWarpSpecializedAdapterINS1H_15DefaultEpilogueISJ_SK_SK_NS1G_6thread17LinearCombinationISJ_Li1EffLNS1L_9ScaleType4KindE0ELNS_15FloatRoundStyleE2ESJ_EENS1_15EpilogueDefaultEEEEEvvEEEEvNT_6ParamsE)
        /*0014*/ 	.word	0x00000000


	//----- nvinfo : EIATTR_MIN_STACK_SIZE
	.align		4
.L_17:
        /*0018*/ 	.byte	0x04, 0x12
        /*001a*/ 	.short	(.L_19 - .L_18)
	.align		4
.L_18:
        /*001c*/ 	.word	index@(_ZN7cutlass13device_kernelINS_4gemm6kernel13GemmUniversalIN4cute5tupleIJiiiiEEENS1_10collective13CollectiveMmaINS1_34MainloopSm90TmaGmmaWarpSpecializedILi5ENS5_IJNS4_1CILi1EEENSA_ILi2EEESB_EEENS1_35KernelTmaWarpSpecializedCooperativeEEENS5_IJNSA_ILi128EEESG_NSA_ILi64EEEEEENS_6half_tENS5_IJlSB_lEEESJ_SK_NS4_8TiledMMAINS4_8MMA_AtomIJNS4_4SM904GMMA26MMA_64x128x16_F32F16F16_SSILNSO_5MajorE0ELSQ_0ELNSO_7ScaleInE1ELSR_1EEEEEENS4_6LayoutINS5_IJSC_SB_SB_EEENS5_IJSB_NSA_ILi0EEESW_EEEEENS5_IJNS4_10UnderscoreESZ_SZ_EEEEENS4_23SM90_TMA_LOAD_MULTICASTENS4_14ComposedLayoutINS4_7SwizzleILi3ELi4ELi3EEENS4_18smem_ptr_flag_bitsILi16EEENSU_INS5_IJNSA_ILi8EEESH_EEENS5_IJSH_SB_EEEEEEEvNS4_8identityENS4_13SM90_TMA_LOADES1C_vS1D_EENS_8epilogue10collective6detail29Sm90TmaWarpSpecializedAdapterINS1H_15DefaultEpilogueISJ_SK_SK_NS1G_6thread17LinearCombinationISJ_Li1EffLNS1L_9ScaleType4KindE0ELNS_15FloatRoundStyleE2ESJ_EENS1_15EpilogueDefaultEEEEEvvEEEEvNT_6ParamsE)
        /*0020*/ 	.word	0x00000000
.L_19:


//--------------------- .nv.compat                --------------------------
	.section	.nv.compat,"",@"SHT_CUDA_COMPAT_INFO"
	.align	4
        /*0000*/ 	.byte	0x02, 0x09, 0x01, 0x00, 0x02, 0x02, 0x04, 0x00, 0x02, 0x05, 0x05, 0x00, 0x03, 0x07, 0x01, 0x01
        /*0010*/ 	.byte	0x02, 0x03, 0x01, 0x00, 0x02, 0x06, 0x01, 0x00, 0x04, 0x0b, 0x08, 0x00, 0x00, 0x00, 0x00, 0x00
        /*0020*/ 	.byte	0x00, 0x00, 0x00, 0x00


//--------------------- .nv.info._ZN7cutlass13device_kernelINS_4gemm6kernel13GemmUniversalIN4cute5tupleIJiiiiEEENS1_10collective13CollectiveMmaINS1_34MainloopSm90TmaGmmaWarpSpecializedILi5ENS5_IJNS4_1CILi1EEENSA_ILi2EEESB_EEENS1_35KernelTmaWarpSpecializedCooperativeEEENS5_IJNSA_ILi128EEESG_NSA_ILi64EEEEEENS_6half_tENS5_IJlSB_lEEESJ_SK_NS4_8TiledMMAINS4_8MMA_AtomIJNS4_4SM904GMMA26MMA_64x128x16_F32F16F16_SSILNSO_5MajorE0ELSQ_0ELNSO_7ScaleInE1ELSR_1EEEEEENS4_6LayoutINS5_IJSC_SB_SB_EEENS5_IJSB_NSA_ILi0EEESW_EEEEENS5_IJNS4_10UnderscoreESZ_SZ_EEEEENS4_23SM90_TMA_LOAD_MULTICASTENS4_14ComposedLayoutINS4_7SwizzleILi3ELi4ELi3EEENS4_18smem_ptr_flag_bitsILi16EEENSU_INS5_IJNSA_ILi8EEESH_EEENS5_IJSH_SB_EEEEEEEvNS4_8identityENS4_13SM90_TMA_LOADES1C_vS1D_EENS_8epilogue10collective6detail29Sm90TmaWarpSpecializedAdapterINS1H_15DefaultEpilogueISJ_SK_SK_NS1G_6thread17LinearCombinationISJ_Li1EffLNS1L_9ScaleType4KindE0ELNS_15FloatRoundStyleE2ESJ_EENS1_15EpilogueDefaultEEEEEvvEEEEvNT_6ParamsE --------------------------
	.section	.nv.info._ZN7cutlass13device_kernelINS_4gemm6kernel13GemmUniversalIN4cute5tupleIJiiiiEEENS1_10collective13CollectiveMmaINS1_34MainloopSm90TmaGmmaWarpSpecializedILi5ENS5_IJNS4_1CILi1EEENSA_ILi2EEESB_EEENS1_35KernelTmaWarpSpecializedCooperativeEEENS5_IJNSA_ILi128EEESG_NSA_ILi64EEEEEENS_6half_tENS5_IJlSB_lEEESJ_SK_NS4_8TiledMMAINS4_8MMA_AtomIJNS4_4SM904GMMA26MMA_64x128x16_F32F16F16_SSILNSO_5MajorE0ELSQ_0ELNSO_7ScaleInE1ELSR_1EEEEEENS4_6LayoutINS5_IJSC_SB_SB_EEENS5_IJSB_NSA_ILi0EEESW_EEEEENS5_IJNS4_10UnderscoreESZ_SZ_EEEEENS4_23SM90_TMA_LOAD_MULTICASTENS4_14ComposedLayoutINS4_7SwizzleILi3ELi4ELi3EEENS4_18smem_ptr_flag_bitsILi16EEENSU_INS5_IJNSA_ILi8EEESH_EEENS5_IJSH_SB_EEEEEEEvNS4_8identityENS4_13SM90_TMA_LOADES1C_vS1D_EENS_8epilogue10collective6detail29Sm90TmaWarpSpecializedAdapterINS1H_15DefaultEpilogueISJ_SK_SK_NS1G_6thread17LinearCombinationISJ_Li1EffLNS1L_9ScaleType4KindE0ELNS_15FloatRoundStyleE2ESJ_EENS1_15EpilogueDefaultEEEEEvvEEEEvNT_6ParamsE,"",@"SHT_CUDA_INFO"
	.sectionflags	@""
	.align	4


	//----- nvinfo : EIATTR_CUDA_API_VERSION
	.align		4
        /*0000*/ 	.byte	0x04, 0x37
        /*0002*/ 	.short	(.L_21 - .L_20)
.L_20:
        /*0004*/ 	.word	0x00000082


	//----- nvinfo : EIATTR_KPARAM_INFO
	.align		4
.L_21:
        /*0008*/ 	.byte	0x04, 0x17
        /*000a*/ 	.short	(.L_23 - .L_22)
.L_22:
        /*000c*/ 	.word	0x00000000
        /*0010*/ 	.short	0x0000
        /*0012*/ 	.short	0x0070
        /*0014*/ 	.byte	0x00, 0xf0, 0x01, 0x10


	//----- nvinfo : EIATTR_SPARSE_MMA_MASK
	.align		4
.L_23:
        /*0018*/ 	.byte	0x03, 0x50
        /*001a*/ 	.short	0x0000


	//----- nvinfo : EIATTR_MAXREG_COUNT
	.align		4
        /*001c*/ 	.byte	0x03, 0x1b
        /*001e*/ 	.short	0x00a8


	//----- nvinfo : EIATTR_NUM_BARRIERS
	.align		4
        /*0020*/ 	.byte	0x02, 0x4c
        /*0022*/ 	.byte	0x01
	.zero		1


	//----- nvinfo : EIATTR_EXTERNS
	.align		4
        /*0024*/ 	.byte	0x04, 0x0f
        /*0026*/ 	.short	(.L_25 - .L_24)


	//   ....[0]....
	.align		4
.L_24:
        /*0028*/ 	.word	index@(__assertfail)


	//----- nvinfo : EIATTR_MERCURY_ISA_VERSION
	.align		4
.L_25:
        /*002c*/ 	.byte	0x03, 0x5f
        /*002e*/ 	.short	0x0101


	//----- nvinfo : EIATTR_INT_WARP_WIDE_INSTR_OFFSETS
	.align		4
        /*0030*/ 	.byte	0x04, 0x31
        /*0032*/ 	.short	(.L_27 - .L_26)


	//   ....[0]....
.L_26:
        /*0034*/ 	.word	0x00000450


	//   ....[1]....
        /*0038*/ 	.word	0x00000470


	//   ....[2]....
        /*003c*/ 	.word	0x00000640


	//   ....[3]....
        /*0040*/ 	.word	0x00001eb0


	//----- nvinfo : EIATTR_COOP_GROUP_MASK_REGIDS
	.align		4
.L_27:
        /*0044*/ 	.byte	0x04, 0x29
        /*0046*/ 	.short	(.L_29 - .L_28)


	//   ....[0]....
.L_28:
        /*0048*/ 	.word	0xffffffff


	//   ....[1]....
        /*004c*/ 	.word	0xffffffff


	//   ....[2]....
        /*0050*/ 	.word	0xffffffff


	//   ....[3]....
        /*0054*/ 	.word	0xffffffff


	//   ....[4]....
        /*0058*/ 	.word	0xffffffff


	//   ....[5]....
        /*005c*/ 	.word	0xffffffff


	//----- nvinfo : EIATTR_COOP_GROUP_INSTR_OFFSETS
	.align		4
.L_29:
        /*0060*/ 	.byte	0x04, 0x28
        /*0062*/ 	.short	(.L_31 - .L_30)


	//   ....[0]....
.L_30:
        /*0064*/ 	.word	0x00000060


	//   ....[1]....
        /*0068*/ 	.word	0x00000070


	//   ....[2]....
        /*006c*/ 	.word	0x00000130


	//   ....[3]....
        /*0070*/ 	.word	0x000002f0


	//   ....[4]....
        /*0074*/ 	.word	0x000007b0


	//   ....[5]....
        /*0078*/ 	.word	0x00001430


	//----- nvinfo : EIATTR_REG_RECONFIG
	.align		4
.L_31:
        /*007c*/ 	.byte	0x01, 0x54
	.zero		2


	//----- nvinfo : EIATTR_SYSCALL_OFFSETS
	.align		4
        /*0080*/ 	.byte	0x04, 0x46
        /*0082*/ 	.short	(.L_33 - .L_32)


	//   ....[0]....
.L_32:
        /*0084*/ 	.word	0x00001620


	//----- nvinfo : EIATTR_MBARRIER_INSTR_OFFSETS
	.align		4
.L_33:
        /*0088*/ 	.byte	0x04, 0x39
        /*008a*/ 	.short	(.L_35 - .L_34)


	//   ....[0]....
.L_34:
        /*008c*/ 	.word	0x00000230
        /*0090*/ 	.word	0x000000ff
        /*0094*/ 	.word	0x00000000
        /*0098*/ 	.short	0x0100
        /*009a*/ 	.byte	0x08
	.zero		1


	//   ....[1]....
        /*009c*/ 	.word	0x00000240
        /*00a0*/ 	.word	0x000000ff
        /*00a4*/ 	.word	0x00000028
        /*00a8*/ 	.short	0x0100
        /*00aa*/ 	.byte	0x08
	.zero		1


	//   ....[2]....
        /*00ac*/ 	.word	0x00000250
        /*00b0*/ 	.word	0x000000ff
        /*00b4*/ 	.word	0x00000008
        /*00b8*/ 	.short	0x0100
        /*00ba*/ 	.byte	0x08
	.zero		1


	//   ....[3]....
        /*00bc*/ 	.word	0x00000260
        /*00c0*/ 	.word	0x000000ff
        /*00c4*/ 	.word	0x00000030
        /*00c8*/ 	.short	0x0100
        /*00ca*/ 	.byte	0x08
	.zero		1


	//   ....[4]....
        /*00cc*/ 	.word	0x00000270
        /*00d0*/ 	.word	0x000000ff
        /*00d4*/ 	.word	0x00000010
        /*00d8*/ 	.short	0x0100
        /*00da*/ 	.byte	0x08
	.zero		1


	//   ....[5]....
        /*00dc*/ 	.word	0x00000280
        /*00e0*/ 	.word	0x000000ff
        /*00e4*/ 	.word	0x00000038
        /*00e8*/ 	.short	0x0100
        /*00ea*/ 	.byte	0x08
	.zero		1


	//   ....[6]....
        /*00ec*/ 	.word	0x00000290
        /*00f0*/ 	.word	0x000000ff
        /*00f4*/ 	.word	0x00000018
        /*00f8*/ 	.short	0x0100
        /*00fa*/ 	.byte	0x08
	.zero		1


	//   ....[7]....
        /*00fc*/ 	.word	0x000002a0
        /*0100*/ 	.word	0x000000ff
        /*0104*/ 	.word	0x00000040
        /*0108*/ 	.short	0x0100
        /*010a*/ 	.byte	0x08
	.zero		1


	//   ....[8]....
        /*010c*/ 	.word	0x000002b0
        /*0110*/ 	.word	0x000000ff
        /*0114*/ 	.word	0x00000020
        /*0118*/ 	.short	0x0100
        /*011a*/ 	.byte	0x08
	.zero		1


	//   ....[9]....
        /*011c*/ 	.word	0x000002c0
        /*0120*/ 	.word	0x000000ff
        /*0124*/ 	.word	0x00000048
        /*0128*/ 	.short	0x0100
        /*012a*/ 	.byte	0x08
	.zero		1


	//   ....[10]....
        /*012c*/ 	.word	0x000006e0
        /*0130*/ 	.word	0x000000ff
        /*0134*/ 	.word	0x00000060
        /*0138*/ 	.short	0x0100
        /*013a*/ 	.byte	0x06
	.zero		1


	//   ....[11]....
        /*013c*/ 	.word	0x00000760
        /*0140*/ 	.word	0x000000ff
        /*0144*/ 	.word	0x00000068
        /*0148*/ 	.short	0x0100
        /*014a*/ 	.byte	0x06
	.zero		1


	//   ....[12]....
        /*014c*/ 	.word	0x000016e0
        /*0150*/ 	.word	0x00000003
        /*0154*/ 	.word	0x00000000
        /*0158*/ 	.short	0x010a
        /*015a*/ 	.byte	0x3f
	.zero		1


	//   ....[13]....
        /*015c*/ 	.word	0x00001740
        /*0160*/ 	.word	0x00000003
        /*0164*/ 	.word	0x00000000
        /*0168*/ 	.short	0x010a
        /*016a*/ 	.byte	0x3f
	.zero		1


	//   ....[14]....
        /*016c*/ 	.word	0x00001ac0
        /*0170*/ 	.word	0x00000005
        /*0174*/ 	.word	0x00000000
        /*0178*/ 	.short	0x010a
        /*017a*/ 	.byte	0x3f
	.zero		1


	//   ....[15]....
        /*017c*/ 	.word	0x00001b00
        /*0180*/ 	.word	0x00000005
        /*0184*/ 	.word	0x00000000
        /*0188*/ 	.short	0x010a
        /*018a*/ 	.byte	0x3f
	.zero		1


	//   ....[16]....
        /*018c*/ 	.word	0x00001d60
        /*0190*/ 	.word	0x00000004
        /*0194*/ 	.word	0x00000000
        /*0198*/ 	.short	0x0101
        /*019a*/ 	.byte	0x3f
	.zero		1


	//   ....[17]....
        /*019c*/ 	.word	0x00001f50
        /*01a0*/ 	.word	0x00000000
        /*01a4*/ 	.word	0x00000000
        /*01a8*/ 	.short	0x0101
        /*01aa*/ 	.byte	0x3f
	.zero		1


	//   ....[18]....
        /*01ac*/ 	.word	0x00007010
        /*01b0*/ 	.word	0x00000017
        /*01b4*/ 	.word	0x00000028
        /*01b8*/ 	.short	0x010a
        /*01ba*/ 	.byte	0x3f
	.zero		1


	//   ....[19]....
        /*01bc*/ 	.word	0x000073a0
        /*01c0*/ 	.word	0x00000006
        /*01c4*/ 	.word	0x00000068
        /*01c8*/ 	.short	0x0101
        /*01ca*/ 	.byte	0x3f
	.zero		1


	//   ....[20]....
        /*01cc*/ 	.word	0x00007ae0
        /*01d0*/ 	.word	0x00000007
        /*01d4*/ 	.word	0x00000000
        /*01d8*/ 	.short	0x010a
        /*01da*/ 	.byte	0x3f
	.zero		1


	//   ....[21]....
        /*01dc*/ 	.word	0x00007b60
        /*01e0*/ 	.word	0x00000006
        /*01e4*/ 	.word	0x00000000
        /*01e8*/ 	.short	0x010a
        /*01ea*/ 	.byte	0x3f
	.zero		1


	//   ....[22]....
        /*01ec*/ 	.word	0x00007bf0
        /*01f0*/ 	.word	0x00000007
        /*01f4*/ 	.word	0x00000000
        /*01f8*/ 	.short	0x010a
        /*01fa*/ 	.byte	0x3f
	.zero		1


	//   ....[23]....
        /*01fc*/ 	.word	0x00007c80
        /*0200*/ 	.word	0x00000006
        /*0204*/ 	.word	0x00000000
        /*0208*/ 	.short	0x010a
        /*020a*/ 	.byte	0x3f
	.zero		1


	//   ....[24]....
        /*020c*/ 	.word	0x00007d10
        /*0210*/ 	.word	0x00000005
        /*0214*/ 	.word	0x00000000
        /*0218*/ 	.short	0x010a
        /*021a*/ 	.byte	0x3f
	.zero		1


	//   ....[25]....
        /*021c*/ 	.word	0x00007d70
        /*0220*/ 	.word	0x00000003
        /*0224*/ 	.word	0x00000000
        /*0228*/ 	.short	0x010a
        /*022a*/ 	.byte	0x3f
	.zero		1


	//   ....[26]....
        /*022c*/ 	.word	0x00007dc0
        /*0230*/ 	.word	0x00000005
        /*0234*/ 	.word	0x00000000
        /*0238*/ 	.short	0x010a
        /*023a*/ 	.byte	0x3f
	.zero		1


	//   ....[27]....
        /*023c*/ 	.word	0x00007e90
        /*0240*/ 	.word	0x00000017
        /*0244*/ 	.word	0x00000028
        /*0248*/ 	.short	0x010a
        /*024a*/ 	.byte	0x3f
	.zero		1


	//   ....[28]....
        /*024c*/ 	.word	0x00007f60
        /*0250*/ 	.word	0x00000007
        /*0254*/ 	.word	0x00000000
        /*0258*/ 	.short	0x010a
        /*025a*/ 	.byte	0x3f
	.zero		1


	//   ....[29]....
        /*025c*/ 	.word	0x00007fb0
        /*0260*/ 	.word	0x00000006
        /*0264*/ 	.word	0x00000000
        /*0268*/ 	.short	0x010a
        /*026a*/ 	.byte	0x3f
	.zero		1


	//   ....[30]....
        /*026c*/ 	.word	0x00008000
        /*0270*/ 	.word	0x00000007
        /*0274*/ 	.word	0x00000000
        /*0278*/ 	.short	0x010a
        /*027a*/ 	.byte	0x3f
	.zero		1


	//   ....[31]....
        /*027c*/ 	.word	0x00008050
        /*0280*/ 	.word	0x00000006
        /*0284*/ 	.word	0x00000000
        /*0288*/ 	.short	0x010a
        /*028a*/ 	.byte	0x3f
	.zero		1


	//----- nvinfo : EIATTR_NUM_MBARRIERS
	.align		4
.L_35:
        /*028c*/ 	.byte	0x03, 0x38
        /*028e*/ 	.short	0x000c


	//----- nvinfo : EIATTR_EXIT_INSTR_OFFSETS
	.align		4
        /*0290*/ 	.byte	0x04, 0x1c
        /*0292*/ 	.short	(.L_37 - .L_36)


	//   ....[0]....
.L_36:
        /*0294*/ 	.word	0x00000980


	//   ....[1]....
        /*0298*/ 	.word	0x00001190


	//   ....[2]....
        /*029c*/ 	.word	0x000067a0


	//   ....[3]....
        /*02a0*/ 	.word	0x00006d00


	//   ....[4]....
        /*02a4*/ 	.word	0x00007d60


	//----- nvinfo : EIATTR_MAX_THREADS
	.align		4
.L_37:
        /*02a8*/ 	.byte	0x04, 0x05
        /*02aa*/ 	.short	(.L_39 - .L_38)
.L_38:
        /*02ac*/ 	.word	0x00000180
        /*02b0*/ 	.word	0x00000001
        /*02b4*/ 	.word	0x00000001


	//----- nvinfo : EIATTR_CRS_STACK_SIZE
	.align		4
.L_39:
        /*02b8*/ 	.byte	0x04, 0x1e
        /*02ba*/ 	.short	(.L_41 - .L_40)
.L_40:
        /*02bc*/ 	.word	0x00000000


	//----- nvinfo : EIATTR_CBANK_PARAM_SIZE
	.align		4
.L_41:
        /*02c0*/ 	.byte	0x03, 0x19
        /*02c2*/ 	.short	0x0470


	//----- nvinfo : EIATTR_PARAM_CBANK
	.align		4
        /*02c4*/ 	.byte	0x04, 0x0a
        /*02c6*/ 	.short	(.L_43 - .L_42)
	.align		4
.L_42:
        /*02c8*/ 	.word	index@(.nv.constant0._ZN7cutlass13device_kernelINS_4gemm6kernel13GemmUniversalIN4cute5tupleIJiiiiEEENS1_10collective13CollectiveMmaINS1_34MainloopSm90TmaGmmaWarpSpecializedILi5ENS5_IJNS4_1CILi1EEENSA_ILi2EEESB_EEENS1_35KernelTmaWarpSpecializedCooperativeEEENS5_IJNSA_ILi128EEESG_NSA_ILi64EEEEEENS_6half_tENS5_IJlSB_lEEESJ_SK_NS4_8TiledMMAINS4_8MMA_AtomIJNS4_4SM904GMMA26MMA_64x128x16_F32F16F16_SSILNSO_5MajorE0ELSQ_0ELNSO_7ScaleInE1ELSR_1EEEEEENS4_6LayoutINS5_IJSC_SB_SB_EEENS5_IJSB_NSA_ILi0EEESW_EEEEENS5_IJNS4_10UnderscoreESZ_SZ_EEEEENS4_23SM90_TMA_LOAD_MULTICASTENS4_14ComposedLayoutINS4_7SwizzleILi3ELi4ELi3EEENS4_18smem_ptr_flag_bitsILi16EEENSU_INS5_IJNSA_ILi8EEESH_EEENS5_IJSH_SB_EEEEEEEvNS4_8identityENS4_13SM90_TMA_LOADES1C_vS1D_EENS_8epilogue10collective6detail29Sm90TmaWarpSpecializedAdapterINS1H_15DefaultEpilogueISJ_SK_SK_NS1G_6thread17LinearCombinationISJ_Li1EffLNS1L_9ScaleType4KindE0ELNS_15FloatRoundStyleE2ESJ_EENS1_15EpilogueDefaultEEEEEvvEEEEvNT_6ParamsE)
        /*02cc*/ 	.short	0x0210
        /*02ce*/ 	.short	0x0470


	//----- nvinfo : EIATTR_SW_WAR
	.align		4
.L_43:
        /*02d0*/ 	.byte	0x04, 0x36
        /*02d2*/ 	.short	(.L_45 - .L_44)
.L_44:
        /*02d4*/ 	.word	0x00000008
.L_45:


//--------------------- .nv.callgraph             --------------------------
	.section	.nv.callgraph,"",@"SHT_CUDA_CALLGRAPH"
	.align	4
	.sectionentsize	8
	.align		4
        /*0000*/ 	.word	0x00000000
	.align		4
        /*0004*/ 	.word	0xffffffff
	.align		4
        /*0008*/ 	.word	index@(_ZN7cutlass13device_kernelINS_4gemm6kernel13GemmUniversalIN4cute5tupleIJiiiiEEENS1_10collective13CollectiveMmaINS1_34MainloopSm90TmaGmmaWarpSpecializedILi5ENS5_IJNS4_1CILi1EEENSA_ILi2EEESB_EEENS1_35KernelTmaWarpSpecializedCooperativeEEENS5_IJNSA_ILi128EEESG_NSA_ILi64EEEEEENS_6half_tENS5_IJlSB_lEEESJ_SK_NS4_8TiledMMAINS4_8MMA_AtomIJNS4_4SM904GMMA26MMA_64x128x16_F32F16F16_SSILNSO_5MajorE0ELSQ_0ELNSO_7ScaleInE1ELSR_1EEEEEENS4_6LayoutINS5_IJSC_SB_SB_EEENS5_IJSB_NSA_ILi0EEESW_EEEEENS5_IJNS4_10UnderscoreESZ_SZ_EEEEENS4_23SM90_TMA_LOAD_MULTICASTENS4_14ComposedLayoutINS4_7SwizzleILi3ELi4ELi3EEENS4_18smem_ptr_flag_bitsILi16EEENSU_INS5_IJNSA_ILi8EEESH_EEENS5_IJSH_SB_EEEEEEEvNS4_8identityENS4_13SM90_TMA_LOADES1C_vS1D_EENS_8epilogue10collective6detail29Sm90TmaWarpSpecializedAdapterINS1H_15DefaultEpilogueISJ_SK_SK_NS1G_6thread17LinearCombinationISJ_Li1EffLNS1L_9ScaleType4KindE0ELNS_15FloatRoundStyleE2ESJ_EENS1_15EpilogueDefaultEEEEEvvEEEEvNT_6ParamsE)
	.align		4
        /*000c*/ 	.word	index@(__assertfail)
	.align		4
        /*0010*/ 	.word	0x00000000
	.align		4
        /*0014*/ 	.word	0xfffffffe
	.align		4
        /*0018*/ 	.word	0x00000000
	.align		4
        /*001c*/ 	.word	0xfffffffd
	.align		4
        /*0020*/ 	.word	0x00000000
	.align		4
        /*0024*/ 	.word	0xfffffffc


//--------------------- .nv.constant4             --------------------------
	.section	.nv.constant4,"a",@progbits
	.align	8
	.align		8
.nv.constant4:
        /*0000*/ 	.dword	__assertfail
	.align		8
        /*0008*/ 	.dword	__unnamed_1
	.align		8
        /*0010*/ 	.dword	_ZN40_INTERNAL_f7b8b0e0_4_k_cu_3eb7d4b4_367774cuda3std3__45__cpo5beginE
	.align		8
        /*0018*/ 	.dword	_ZN40_INTERNAL_f7b8b0e0_4_k_cu_3eb7d4b4_367774cuda3std3__45__cpo3endE
	.align		8
        /*0020*/ 	.dword	_ZN40_INTERNAL_f7b8b0e0_4_k_cu_3eb7d4b4_367774cuda3std3__45__cpo6cbeginE
	.align		8
        /*0028*/ 	.dword	_ZN40_INTERNAL_f7b8b0e0_4_k_cu_3eb7d4b4_367774cuda3std3__45__cpo4cendE
	.align		8
        /*0030*/ 	.dword	_ZN40_INTERNAL_f7b8b0e0_4_k_cu_3eb7d4b4_367774cuda3std3__442_GLOBAL__N__f7b8b0e0_4_k_cu_3eb7d4b4_367776ignoreE
	.align		8
        /*0038*/ 	.dword	_ZN40_INTERNAL_f7b8b0e0_4_k_cu_3eb7d4b4_367774cuda3std3__419piecewise_constructE
	.align		8
        /*0040*/ 	.dword	_ZN40_INTERNAL_f7b8b0e0_4_k_cu_3eb7d4b4_367774cuda3std3__48in_placeE
	.align		8
        /*0048*/ 	.dword	_ZN40_INTERNAL_f7b8b0e0_4_k_cu_3eb7d4b4_367774cuda3std6ranges3__45__cpo4swapE
	.align		8
        /*0050*/ 	.dword	_ZN40_INTERNAL_f7b8b0e0_4_k_cu_3eb7d4b4_367774cuda3std6ranges3__45__cpo9iter_moveE
	.align		8
        /*0058*/ 	.dword	_ZN40_INTERNAL_f7b8b0e0_4_k_cu_3eb7d4b4_367774cute7productE
	.align		8
        /*0060*/ 	.dword	_ZN40_INTERNAL_f7b8b0e0_4_k_cu_3eb7d4b4_367774cute1_E
	.align		8
        /*0068*/ 	.dword	$str$22
	.align		8
        /*0070*/ 	.dword	$str$23


//--------------------- .text._ZN7cutlass13device_kernelINS_4gemm6kernel13GemmUniversalIN4cute5tupleIJiiiiEEENS1_10collective13CollectiveMmaINS1_34MainloopSm90TmaGmmaWarpSpecializedILi5ENS5_IJNS4_1CILi1EEENSA_ILi2EEESB_EEENS1_35KernelTmaWarpSpecializedCooperativeEEENS5_IJNSA_ILi128EEESG_NSA_ILi64EEEEEENS_6half_tENS5_IJlSB_lEEESJ_SK_NS4_8TiledMMAINS4_8MMA_AtomIJNS4_4SM904GMMA26MMA_64x128x16_F32F16F16_SSILNSO_5MajorE0ELSQ_0ELNSO_7ScaleInE1ELSR_1EEEEEENS4_6LayoutINS5_IJSC_SB_SB_EEENS5_IJSB_NSA_ILi0EEESW_EEEEENS5_IJNS4_10UnderscoreESZ_SZ_EEEEENS4_23SM90_TMA_LOAD_MULTICASTENS4_14ComposedLayoutINS4_7SwizzleILi3ELi4ELi3EEENS4_18smem_ptr_flag_bitsILi16EEENSU_INS5_IJNSA_ILi8EEESH_EEENS5_IJSH_SB_EEEEEEEvNS4_8identityENS4_13SM90_TMA_LOADES1C_vS1D_EENS_8epilogue10collective6detail29Sm90TmaWarpSpecializedAdapterINS1H_15DefaultEpilogueISJ_SK_SK_NS1G_6thread17LinearCombinationISJ_Li1EffLNS1L_9ScaleType4KindE0ELNS_15FloatRoundStyleE2ESJ_EENS1_15EpilogueDefaultEEEEEvvEEEEvNT_6ParamsE --------------------------
	.section	.text._ZN7cutlass13device_kernelINS_4gemm6kernel13GemmUniversalIN4cute5tupleIJiiiiEEENS1_10collective13CollectiveMmaINS1_34MainloopSm90TmaGmmaWarpSpecializedILi5ENS5_IJNS4_1CILi1EEENSA_ILi2EEESB_EEENS1_35KernelTmaWarpSpecializedCooperativeEEENS5_IJNSA_ILi128EEESG_NSA_ILi64EEEEEENS_6half_tENS5_IJlSB_lEEESJ_SK_NS4_8TiledMMAINS4_8MMA_AtomIJNS4_4SM904GMMA26MMA_64x128x16_F32F16F16_SSILNSO_5MajorE0ELSQ_0ELNSO_7ScaleInE1ELSR_1EEEEEENS4_6LayoutINS5_IJSC_SB_SB_EEENS5_IJSB_NSA_ILi0EEESW_EEEEENS5_IJNS4_10UnderscoreESZ_SZ_EEEEENS4_23SM90_TMA_LOAD_MULTICASTENS4_14ComposedLayoutINS4_7SwizzleILi3ELi4ELi3EEENS4_18smem_ptr_flag_bitsILi16EEENSU_INS5_IJNSA_ILi8EEESH_EEENS5_IJSH_SB_EEEEEEEvNS4_8identityENS4_13SM90_TMA_LOADES1C_vS1D_EENS_8epilogue10collective6detail29Sm90TmaWarpSpecializedAdapterINS1H_15DefaultEpilogueISJ_SK_SK_NS1G_6thread17LinearCombinationISJ_Li1EffLNS1L_9ScaleType4KindE0ELNS_15FloatRoundStyleE2ESJ_EENS1_15EpilogueDefaultEEEEEvvEEEEvNT_6ParamsE,"ax",@progbits
	.align	128
.text._ZN7cutlass13device_kernelINS_4gemm6kernel13GemmUniversalIN4cute5tupleIJiiiiEEENS1_10collective13CollectiveMmaINS1_34MainloopSm90TmaGmmaWarpSpecializedILi5ENS5_IJNS4_1CILi1EEENSA_ILi2EEESB_EEENS1_35KernelTmaWarpSpecializedCooperativeEEENS5_IJNSA_ILi128EEESG_NSA_ILi64EEEEEENS_6half_tENS5_IJlSB_lEEESJ_SK_NS4_8TiledMMAINS4_8MMA_AtomIJNS4_4SM904GMMA26MMA_64x128x16_F32F16F16_SSILNSO_5MajorE0ELSQ_0ELNSO_7ScaleInE1ELSR_1EEEEEENS4_6LayoutINS5_IJSC_SB_SB_EEENS5_IJSB_NSA_ILi0EEESW_EEEEENS5_IJNS4_10UnderscoreESZ_SZ_EEEEENS4_23SM90_TMA_LOAD_MULTICASTENS4_14ComposedLayoutINS4_7SwizzleILi3ELi4ELi3EEENS4_18smem_ptr_flag_bitsILi16EEENSU_INS5_IJNSA_ILi8EEESH_EEENS5_IJSH_SB_EEEEEEEvNS4_8identityENS4_13SM90_TMA_LOADES1C_vS1D_EENS_8epilogue10collective6detail29Sm90TmaWarpSpecializedAdapterINS1H_15DefaultEpilogueISJ_SK_SK_NS1G_6thread17LinearCombinationISJ_Li1EffLNS1L_9ScaleType4KindE0ELNS_15FloatRoundStyleE2ESJ_EENS1_15EpilogueDefaultEEEEEvvEEEEvNT_6ParamsE:
        .type           _ZN7cutlass13device_kernelINS_4gemm6kernel13GemmUniversalIN4cute5tupleIJiiiiEEENS1_10collective13CollectiveMmaINS1_34MainloopSm90TmaGmmaWarpSpecializedILi5ENS5_IJNS4_1CILi1EEENSA_ILi2EEESB_EEENS1_35KernelTmaWarpSpecializedCooperativeEEENS5_IJNSA_ILi128EEESG_NSA_ILi64EEEEEENS_6half_tENS5_IJlSB_lEEESJ_SK_NS4_8TiledMMAINS4_8MMA_AtomIJNS4_4SM904GMMA26MMA_64x128x16_F32F16F16_SSILNSO_5MajorE0ELSQ_0ELNSO_7ScaleInE1ELSR_1EEEEEENS4_6LayoutINS5_IJSC_SB_SB_EEENS5_IJSB_NSA_ILi0EEESW_EEEEENS5_IJNS4_10UnderscoreESZ_SZ_EEEEENS4_23SM90_TMA_LOAD_MULTICASTENS4_14ComposedLayoutINS4_7SwizzleILi3ELi4ELi3EEENS4_18smem_ptr_flag_bitsILi16EEENSU_INS5_IJNSA_ILi8EEESH_EEENS5_IJSH_SB_EEEEEEEvNS4_8identityENS4_13SM90_TMA_LOADES1C_vS1D_EENS_8epilogue10collective6detail29Sm90TmaWarpSpecializedAdapterINS1H_15DefaultEpilogueISJ_SK_SK_NS1G_6thread17LinearCombinationISJ_Li1EffLNS1L_9ScaleType4KindE0ELNS_15FloatRoundStyleE2ESJ_EENS1_15EpilogueDefaultEEEEEvvEEEEvNT_6ParamsE,@function
        .size           _ZN7cutlass13device_kernelINS_4gemm6kernel13GemmUniversalIN4cute5tupleIJiiiiEEENS1_10collective13CollectiveMmaINS1_34MainloopSm90TmaGmmaWarpSpecializedILi5ENS5_IJNS4_1CILi1EEENSA_ILi2EEESB_EEENS1_35KernelTmaWarpSpecializedCooperativeEEENS5_IJNSA_ILi128EEESG_NSA_ILi64EEEEEENS_6half_tENS5_IJlSB_lEEESJ_SK_NS4_8TiledMMAINS4_8MMA_AtomIJNS4_4SM904GMMA26MMA_64x128x16_F32F16F16_SSILNSO_5MajorE0ELSQ_0ELNSO_7ScaleInE1ELSR_1EEEEEENS4_6LayoutINS5_IJSC_SB_SB_EEENS5_IJSB_NSA_ILi0EEESW_EEEEENS5_IJNS4_10UnderscoreESZ_SZ_EEEEENS4_23SM90_TMA_LOAD_MULTICASTENS4_14ComposedLayoutINS4_7SwizzleILi3ELi4ELi3EEENS4_18smem_ptr_flag_bitsILi16EEENSU_INS5_IJNSA_ILi8EEESH_EEENS5_IJSH_SB_EEEEEEEvNS4_8identityENS4_13SM90_TMA_LOADES1C_vS1D_EENS_8epilogue10collective6detail29Sm90TmaWarpSpecializedAdapterINS1H_15DefaultEpilogueISJ_SK_SK_NS1G_6thread17LinearCombinationISJ_Li1EffLNS1L_9ScaleType4KindE0ELNS_15FloatRoundStyleE2ESJ_EENS1_15EpilogueDefaultEEEEEvvEEEEvNT_6ParamsE,(.L_x_199 - _ZN7cutlass13device_kernelINS_4gemm6kernel13GemmUniversalIN4cute5tupleIJiiiiEEENS1_10collective13CollectiveMmaINS1_34MainloopSm90TmaGmmaWarpSpecializedILi5ENS5_IJNS4_1CILi1EEENSA_ILi2EEESB_EEENS1_35KernelTmaWarpSpecializedCooperativeEEENS5_IJNSA_ILi128EEESG_NSA_ILi64EEEEEENS_6half_tENS5_IJlSB_lEEESJ_SK_NS4_8TiledMMAINS4_8MMA_AtomIJNS4_4SM904GMMA26MMA_64x128x16_F32F16F16_SSILNSO_5MajorE0ELSQ_0ELNSO_7ScaleInE1ELSR_1EEEEEENS4_6LayoutINS5_IJSC_SB_SB_EEENS5_IJSB_NSA_ILi0EEESW_EEEEENS5_IJNS4_10UnderscoreESZ_SZ_EEEEENS4_23SM90_TMA_LOAD_MULTICASTENS4_14ComposedLayoutINS4_7SwizzleILi3ELi4ELi3EEENS4_18smem_ptr_flag_bitsILi16EEENSU_INS5_IJNSA_ILi8EEESH_EEENS5_IJSH_SB_EEEEEEEvNS4_8identityENS4_13SM90_TMA_LOADES1C_vS1D_EENS_8epilogue10collective6detail29Sm90TmaWarpSpecializedAdapterINS1H_15DefaultEpilogueISJ_SK_SK_NS1G_6thread17LinearCombinationISJ_Li1EffLNS1L_9ScaleType4KindE0ELNS_15FloatRoundStyleE2ESJ_EENS1_15EpilogueDefaultEEEEEvvEEEEvNT_6ParamsE)
        .other          _ZN7cutlass13device_kernelINS_4gemm6kernel13GemmUniversalIN4cute5tupleIJiiiiEEENS1_10collective13CollectiveMmaINS1_34MainloopSm90TmaGmmaWarpSpecializedILi5ENS5_IJNS4_1CILi1EEENSA_ILi2EEESB_EEENS1_35KernelTmaWarpSpecializedCooperativeEEENS5_IJNSA_ILi128EEESG_NSA_ILi64EEEEEENS_6half_tENS5_IJlSB_lEEESJ_SK_NS4_8TiledMMAINS4_8MMA_AtomIJNS4_4SM904GMMA26MMA_64x128x16_F32F16F16_SSILNSO_5MajorE0ELSQ_0ELNSO_7ScaleInE1ELSR_1EEEEEENS4_6LayoutINS5_IJSC_SB_SB_EEENS5_IJSB_NSA_ILi0EEESW_EEEEENS5_IJNS4_10UnderscoreESZ_SZ_EEEEENS4_23SM90_TMA_LOAD_MULTICASTENS4_14ComposedLayoutINS4_7SwizzleILi3ELi4ELi3EEENS4_18smem_ptr_flag_bitsILi16EEENSU_INS5_IJNSA_ILi8EEESH_EEENS5_IJSH_SB_EEEEEEEvNS4_8identityENS4_13SM90_TMA_LOADES1C_vS1D_EENS_8epilogue10collective6detail29Sm90TmaWarpSpecializedAdapterINS1H_15DefaultEpilogueISJ_SK_SK_NS1G_6thread17LinearCombinationISJ_Li1EffLNS1L_9ScaleType4KindE0ELNS_15FloatRoundStyleE2ESJ_EENS1_15EpilogueDefaultEEEEEvvEEEEvNT_6ParamsE,@"STO_CUDA_ENTRY STV_DEFAULT"
_ZN7cutlass13device_kernelINS_4gemm6kernel13GemmUniversalIN4cute5tupleIJiiiiEEENS1_10collective13CollectiveMmaINS1_34MainloopSm90TmaGmmaWarpSpecializedILi5ENS5_IJNS4_1CILi1EEENSA_ILi2EEESB_EEENS1_35KernelTmaWarpSpecializedCooperativeEEENS5_IJNSA_ILi128EEESG_NSA_ILi64EEEEEENS_6half_tENS5_IJlSB_lEEESJ_SK_NS4_8TiledMMAINS4_8MMA_AtomIJNS4_4SM904GMMA26MMA_64x128x16_F32F16F16_SSILNSO_5MajorE0ELSQ_0ELNSO_7ScaleInE1ELSR_1EEEEEENS4_6LayoutINS5_IJSC_SB_SB_EEENS5_IJSB_NSA_ILi0EEESW_EEEEENS5_IJNS4_10UnderscoreESZ_SZ_EEEEENS4_23SM90_TMA_LOAD_MULTICASTENS4_14ComposedLayoutINS4_7SwizzleILi3ELi4ELi3EEENS4_18smem_ptr_flag_bitsILi16EEENSU_INS5_IJNSA_ILi8EEESH_EEENS5_IJSH_SB_EEEEEEEvNS4_8identityENS4_13SM90_TMA_LOADES1C_vS1D_EENS_8epilogue10collective6detail29Sm90TmaWarpSpecializedAdapterINS1H_15DefaultEpilogueISJ_SK_SK_NS1G_6thread17LinearCombinationISJ_Li1EffLNS1L_9ScaleType4KindE0ELNS_15FloatRoundStyleE2ESJ_EENS1_15EpilogueDefaultEEEEEvvEEEEvNT_6ParamsE:
[----:B------:R-:W0:Y:S01]  /*0000*/  LDC R1, c[0x0][0x28] ;  /* 0x00000a00ff017b82 */ /* 0x000e220000000800 */
[----:B------:R-:W1:Y:S01]  /*0010*/  S2R R94, SR_TID.X ;  /* 0x00000000005e7919 */ /* 0x000e620000002100 */
[----:B------:R-:W-:Y:S01]  /*0020*/  ELECT P0, URZ, PT ;  /* 0x00000000003f782f */ /* 0x000fe20003800000 */
[----:B------:R-:W-:Y:S01]  /*0030*/  BSSY B0, `(.L_x_0) ;  /* 0x000000f000007945 */ /* 0x000fe20003800000 */
[--C-:B-1----:R-:W-:Y:S02]  /*0040*/  SHF.R.U32.HI R0, RZ, 0x5, R94.reuse ;  /* 0x00000005ff007819 */ /* 0x102fe4000001165e */
[----:B------:R-:W-:-:S03]  /*0050*/  SHF.R.U32.HI R6, RZ, 0x7, R94 ;  /* 0x00000007ff067819 */ /* 0x000fc6000001165e */
[----:B------:R-:W1:Y:S04]  /*0060*/  SHFL.IDX PT, R3, R0, RZ, 0x1f ;  /* 0x00001fff00037589 */ /* 0x000e6800000e0000 */
[----:B------:R2:W3:Y:S01]  /*0070*/  SHFL.IDX PT, R2, R6, RZ, 0x1f ;  /* 0x00001fff06027589 */ /* 0x0004e200000e0000 */
[----:B-1----:R-:W-:-:S13]  /*0080*/  ISETP.NE.OR P0, PT, R3, RZ, !P0 ;  /* 0x000000ff0300720c */ /* 0x002fda0004705670 */
[----:B0-23--:R-:W-:Y:S05]  /*0090*/  @P0 BRA `(.L_x_1) ;  /* 0x0000000000200947 */ /* 0x00dfea0003800000 */
[----:B------:R-:W-:Y:S02]  /*00a0*/  ULDC.64 UR4, c[0x0][0x198] ;  /* 0x0000660000047ab9 */ /* 0x000fe40000000a00 */
[----:B------:R-:W-:Y:S02]  /*00b0*/  UIADD3 UR6, UP0, UR4, 0xf0, URZ ;  /* 0x000000f004067890 */ /* 0x000fe4000ff1e03f */
[----:B------:R-:W-:Y:S02]  /*00c0*/  UIADD3 UR4, UP1, UR4, 0x1f0, URZ ;  /* 0x000001f004047890 */ /* 0x000fe4000ff3e03f */
[----:B------:R-:W-:Y:S02]  /*00d0*/  UIADD3.X UR7, URZ, UR5, URZ, UP0, !UPT ;  /* 0x000000053f077290 */ /* 0x000fe400087fe43f */
[----:B------:R-:W-:-:S07]  /*00e0*/  UIADD3.X UR5, URZ, UR5, URZ, UP1, !UPT ;  /* 0x000000053f057290 */ /* 0x000fce0008ffe43f */
[----:B------:R0:W-:Y:S02]  /*00f0*/  UTMACCTL.PF [UR6] ;  /* 0x00000000060079b9 */ /* 0x0001e40008040000 */
[----:B------:R0:W-:Y:S02]  /*0100*/  UTMACCTL.PF [UR4] ;  /* 0x00000000040079b9 */ /* 0x0001e40008040000 */
[----:B0-----:R-:W-:Y:S01]  /*0110*/  NOP ;  /* 0x0000000000007918 */ /* 0x001fe20000000000 */
.L_x_1:
[----:B------:R-:W-:Y:S05]  /*0120*/  BSYNC B0 ;  /* 0x0000000000007941 */ /* 0x000fea0003800000 */
.L_x_0:
[----:B------:R-:W0:Y:S02]  /*0130*/  SHFL.IDX PT, R5, R0, RZ, 0x1f ;  /* 0x00001fff00057589 */ /* 0x000e2400000e0000 */
[----:B0-----:R-:W-:-:S13]  /*0140*/  ISETP.NE.AND P0, PT, R5, RZ, PT ;  /* 0x000000ff0500720c */ /* 0x001fda0003f05270 */
[----:B------:R-:W-:Y:S05]  /*0150*/  @P0 BRA `(.L_x_2) ;  /* 0x0000000000600947 */ /* 0x000fea0003800000 */
[----:B------:R-:W0:Y:S01]  /*0160*/  S2UR UR8, SR_CgaCtaId ;  /* 0x00000000000879c3 */ /* 0x000e220000008800 */
[----:B------:R-:W-:Y:S01]  /*0170*/  UMOV UR4, 0x400 ;  /* 0x0000040000047882 */ /* 0x000fe20000000000 */
[----:B------:R-:W-:Y:S01]  /*0180*/  UMOV UR5, 0x1 ;  /* 0x0000000100057882 */ /* 0x000fe20000000000 */
[----:B------:R-:W-:Y:S01]  /*0190*/  UMOV UR6, 0x4 ;  /* 0x0000000400067882 */ /* 0x000fe20000000000 */
[----:B------:R-:W-:Y:S01]  /*01a0*/  ELECT P0, URZ, PT ;  /* 0x00000000003f782f */ /* 0x000fe20003800000 */
[----:B------:R-:W-:-:S04]  /*01b0*/  UIADD3 UR6, -UR6, 0x100000, URZ ;  /* 0x0010000006067890 */ /* 0x000fc8000fffe13f */
[----:B------:R-:W-:Y:S02]  /*01c0*/  USHF.L.U32 UR7, UR6, 0xb, URZ ;  /* 0x0000000b06077899 */ /* 0x000fe4000800063f */
[----:B------:R-:W-:Y:S02]  /*01d0*/  USHF.L.U32 UR6, UR6, 0x1, URZ ;  /* 0x0000000106067899 */ /* 0x000fe4000800063f */
[----:B0-----:R-:W-:Y:S02]  /*01e0*/  ULEA UR8, UR8, UR4, 0x18 ;  /* 0x0000000408087291 */ /* 0x001fe4000f8ec03f */
[----:B------:R-:W-:-:S04]  /*01f0*/  UIADD3 UR4, -UR5, 0x100000, URZ ;  /* 0x0010000005047890 */ /* 0x000fc8000fffe13f */
[----:B------:R-:W-:Y:S02]  /*0200*/  USHF.L.U32 UR5, UR4, 0xb, URZ ;  /* 0x0000000b04057899 */ /* 0x000fe4000800063f */
[----:B------:R-:W-:Y:S01]  /*0210*/  USHF.L.U32 UR4, UR4, 0x1, URZ ;  /* 0x0000000104047899 */ /* 0x000fe2000800063f */
[----:B------:R-:W0:Y:S11]  /*0220*/  FENCE.VIEW.ASYNC.S ;  /* 0x00000000000073c6 */ /* 0x000e360000000000 */
[----:B0-----:R0:W1:Y:S01]  /*0230*/  SYNCS.EXCH.64 URZ, [UR8], UR4 ;  /* 0x00000004083f75b2 */ /* 0x0010620008000100 */
[----:B------:R0:W2:Y:S01]  /*0240*/  SYNCS.EXCH.64 URZ, [UR8+0x28], UR6 ;  /* 0x00002806083f75b2 */ /* 0x0000a20008000100 */
[----:B------:R0:W3:Y:S01]  /*0250*/  SYNCS.EXCH.64 URZ, [UR8+0x8], UR4 ;  /* 0x00000804083f75b2 */ /* 0x0000e20008000100 */
[----:B------:R0:W4:Y:S01]  /*0260*/  SYNCS.EXCH.64 URZ, [UR8+0x30], UR6 ;  /* 0x00003006083f75b2 */ /* 0x0001220008000100 */
[----:B------:R0:W0:Y:S01]  /*0270*/  SYNCS.EXCH.64 URZ, [UR8+0x10], UR4 ;  /* 0x00001004083f75b2 */ /* 0x0000220008000100 */
[----:B------:R0:W0:Y:S01]  /*0280*/  SYNCS.EXCH.64 URZ, [UR8+0x38], UR6 ;  /* 0x00003806083f75b2 */ /* 0x0000220008000100 */
[----:B------:R0:W0:Y:S01]  /*0290*/  SYNCS.EXCH.64 URZ, [UR8+0x18], UR4 ;  /* 0x00001804083f75b2 */ /* 0x0000220008000100 */
[----:B------:R0:W0:Y:S01]  /*02a0*/  SYNCS.EXCH.64 URZ, [UR8+0x40], UR6 ;  /* 0x00004006083f75b2 */ /* 0x0000220008000100 */
[----:B------:R0:W0:Y:S01]  /*02b0*/  SYNCS.EXCH.64 URZ, [UR8+0x20], UR4 ;  /* 0x00002004083f75b2 */ /* 0x0000220008000100 */
[----:B------:R0:W0:Y:S01]  /*02c0*/  SYNCS.EXCH.64 URZ, [UR8+0x48], UR6 ;  /* 0x00004806083f75b2 */ /* 0x0000220008000100 */
[----:B------:R-:W-:Y:S01]  /*02d0*/  NOP ;  /* 0x0000000000007918 */ /* 0x000fe20000000000 */
.L_x_2:
[----:B------:R-:W-:Y:S01]  /*02e0*/  SHF.R.S32.HI R7, RZ, 0x1f, R94 ;  /* 0x0000001fff077819 */ /* 0x000fe2000001145e */
[----:B------:R-:W5:Y:S01]  /*02f0*/  SHFL.IDX PT, R0, R0, RZ, 0x1f ;  /* 0x00001fff00007589 */ /* 0x000f6200000e0000 */
[----:B0-----:R-:W0:Y:S01]  /*0300*/  S2UR UR8, SR_CTAID.X ;  /* 0x00000000000879c3 */ /* 0x001e220000002500 */
[----:B------:R-:W-:Y:S02]  /*0310*/  ELECT P0, URZ, PT ;  /* 0x00000000003f782f */ /* 0x000fe40003800000 */
[----:B------:R-:W-:Y:S01]  /*0320*/  LEA.HI R7, R7, R94, RZ, 0x7 ;  /* 0x0000005e07077211 */ /* 0x000fe200078f38ff */
[----:B------:R-:W1:Y:S01]  /*0330*/  S2R R4, SR_CTAID.Y ;  /* 0x0000000000047919 */ /* 0x000e620000002600 */
[----:B------:R-:W-:Y:S01]  /*0340*/  ULDC UR4, c[0x0][0x154] ;  /* 0x0000550000047ab9 */ /* 0x000fe20000000800 */
[----:B------:R-:W-:Y:S01]  /*0350*/  NOP ;  /* 0x0000000000007918 */ /* 0x000fe20000000000 */
[----:B------:R-:W-:Y:S01]  /*0360*/  LOP3.LUT R7, R7, 0xffffff80, RZ, 0xc0, !PT ;  /* 0xffffff8007077812 */ /* 0x000fe200078ec0ff */
[----:B------:R-:W-:Y:S01]  /*0370*/  NOP ;  /* 0x0000000000007918 */ /* 0x000fe20000000000 */
[----:B------:R-:W2:Y:S03]  /*0380*/  LDC R14, c[0x0][0x140] ;  /* 0x00005000ff0e7b82 */ /* 0x000ea60000000800 */
[----:B------:R-:W-:-:S05]  /*0390*/  IMAD.IADD R7, R94, 0x1, -R7 ;  /* 0x000000015e077824 */ /* 0x000fca00078e0a07 */
[----:B------:R-:W-:Y:S01]  /*03a0*/  SHF.R.S32.HI R8, RZ, 0x1f, R7 ;  /* 0x0000001fff087819 */ /* 0x000fe20000011407 */
[----:B------:R-:W3:Y:S01]  /*03b0*/  LDC R12, c[0x0][0x144] ;  /* 0x00005100ff0c7b82 */ /* 0x000ee20000000800 */
[----:B------:R-:W-:Y:S02]  /*03c0*/  LOP3.LUT P2, RZ, R7, 0x7, RZ, 0xc0, !PT ;  /* 0x0000000707ff7812 */ /* 0x000fe4000784c0ff */
[----:B------:R-:W-:Y:S02]  /*03d0*/  LEA.HI R8, R8, R7, RZ, 0x3 ;  /* 0x0000000708087211 */ /* 0x000fe400078f18ff */
[----:B-----5:R-:W-:Y:S02]  /*03e0*/  ISETP.NE.OR P0, PT, R0, RZ, !P0 ;  /* 0x000000ff0000720c */ /* 0x020fe40004705670 */
[--C-:B------:R-:W-:Y:S02]  /*03f0*/  SHF.R.S32.HI R0, RZ, 0x3, R8.reuse ;  /* 0x00000003ff007819 */ /* 0x100fe40000011408 */
[----:B------:R-:W-:-:S02]  /*0400*/  SHF.R.S32.HI R9, RZ, 0x1f, R8 ;  /* 0x0000001fff097819 */ /* 0x000fc40000011408 */
[----:B------:R-:W-:Y:S02]  /*0410*/  SHF.R.S32.HI R8, RZ, 0x1f, R5 ;  /* 0x0000001fff087819 */ /* 0x000fe40000011405 */
[----:B------:R-:W-:Y:S02]  /*0420*/  LEA.HI R9, R9, R0, RZ, 0x2 ;  /* 0x0000000009097211 */ /* 0x000fe400078f10ff */
[----:B------:R-:W-:Y:S02]  /*0430*/  LEA.HI R8, R8, R5, RZ, 0x2 ;  /* 0x0000000508087211 */ /* 0x000fe400078f10ff */
[----:B-1----:R-:W-:Y:S01]  /*0440*/  I2FP.F32.U32 R11, R4 ;  /* 0x00000004000b7245 */ /* 0x002fe20000201000 */
[----:B------:R-:W-:Y:S01]  /*0450*/  VOTEU.ALL UP0, P0 ;  /* 0x00000000003f7886 */ /* 0x000fe20000000000 */
[----:B------:R-:W-:Y:S01]  /*0460*/  LOP3.LUT R10, R8, 0x3ffffffc, RZ, 0xc0, !PT ;  /* 0x3ffffffc080a7812 */ /* 0x000fe200078ec0ff */
[----:B------:R-:W-:Y:S01]  /*0470*/  VOTEU.ALL UP1, P0 ;  /* 0x00000000003f7886 */ /* 0x000fe20000020000 */
[----:B------:R-:W-:Y:S01]  /*0480*/  LOP3.LUT R9, R9, 0xfffffffc, RZ, 0xc0, !PT ;  /* 0xfffffffc09097812 */ /* 0x000fe200078ec0ff */
[----:B------:R-:W-:Y:S01]  /*0490*/  FMUL R13, R11, UR4 ;  /* 0x000000040b0d7c20 */ /* 0x000fe20008400000 */
[----:B------:R-:W1:Y:S01]  /*04a0*/  @!UP0 S2UR UR7, SR_CgaCtaId ;  /* 0x00000000000789c3 */ /* 0x000e620000008800 */
[----:B------:R-:W-:Y:S01]  /*04b0*/  IMAD.IADD R11, R5, 0x1, -R10 ;  /* 0x00000001050b7824 */ /* 0x000fe200078e0a0a */
[----:B0-----:R-:W-:Y:S01]  /*04c0*/  I2FP.F32.U32 R10, UR8 ;  /* 0x00000008000a7c45 */ /* 0x001fe20008201000 */
[----:B------:R-:W-:Y:S01]  /*04d0*/  IMAD.IADD R8, R0, 0x1, -R9 ;  /* 0x0000000100087824 */ /* 0x000fe200078e0a09 */
[----:B------:R-:W-:Y:S01]  /*04e0*/  ULDC UR4, c[0x0][0x150] ;  /* 0x0000540000047ab9 */ /* 0x000fe20000000800 */
[----:B------:R-:W0:Y:S01]  /*04f0*/  F2I.U32.TRUNC.NTZ R13, R13 ;  /* 0x0000000d000d7305 */ /* 0x000e22000020f000 */
[----:B------:R-:W-:Y:S01]  /*0500*/  SHF.R.S32.HI R0, RZ, 0x1f, R3 ;  /* 0x0000001fff007819 */ /* 0x000fe20000011403 */
[----:B------:R-:W-:Y:S01]  /*0510*/  FMUL R10, R10, UR4 ;  /* 0x000000040a0a7c20 */ /* 0x000fe20008400000 */
[----:B------:R-:W5:Y:S01]  /*0520*/  LDC R9, c[0x0][0x148] ;  /* 0x00005200ff097b82 */ /* 0x000f620000000800 */
[----:B------:R-:W-:Y:S01]  /*0530*/  IMAD R8, R11, 0x4, R8 ;  /* 0x000000040b087824 */ /* 0x000fe200078e0208 */
[----:B------:R-:W-:Y:S01]  /*0540*/  LEA.HI R0, R0, R3, RZ, 0x2 ;  /* 0x0000000300007211 */ /* 0x000fe200078f10ff */
[----:B------:R-:W-:Y:S01]  /*0550*/  UMOV UR4, 0x20 ;  /* 0x0000002000047882 */ /* 0x000fe20000000000 */
[----:B------:R-:W-:Y:S01]  /*0560*/  @!UP0 UMOV UR6, 0x400 ;  /* 0x0000040000068882 */ /* 0x000fe20000000000 */
[----:B------:R-:W4:Y:S01]  /*0570*/  F2I.U32.TRUNC.NTZ R10, R10 ;  /* 0x0000000a000a7305 */ /* 0x000f22000020f000 */
[----:B------:R-:W-:Y:S01]  /*0580*/  LOP3.LUT R0, R0, 0xfffffffc, RZ, 0xc0, !PT ;  /* 0xfffffffc00007812 */ /* 0x000fe200078ec0ff */
[----:B------:R-:W-:Y:S01]  /*0590*/  IMAD.SHL.U32 R19, R8, 0x4, RZ ;  /* 0x0000000408137824 */ /* 0x000fe200078e00ff */
[----:B------:R-:W-:-:S04]  /*05a0*/  @!UP0 UIADD3 UR4, -UR4, 0x100000, URZ ;  /* 0x0010000004048890 */ /* 0x000fc8000fffe13f */
[----:B------:R-:W-:Y:S02]  /*05b0*/  @!UP0 USHF.L.U32 UR5, UR4, 0xb, URZ ;  /* 0x0000000b04058899 */ /* 0x000fe4000800063f */
[----:B------:R-:W-:Y:S01]  /*05c0*/  @!UP0 USHF.L.U32 UR4, UR4, 0x1, URZ ;  /* 0x0000000104048899 */ /* 0x000fe2000800063f */
[----:B--2---:R-:W-:Y:S01]  /*05d0*/  ISETP.EQ.U32.AND P3, PT, R14, 0x1, PT ;  /* 0x000000010e00780c */ /* 0x004fe20003f62070 */
[----:B------:R-:W-:Y:S01]  /*05e0*/  IMAD.IADD R3, R3, 0x1, -R0 ;  /* 0x0000000103037824 */ /* 0x000fe200078e0a00 */
[----:B------:R-:W-:Y:S01]  /*05f0*/  LOP3.LUT R19, R8, 0xc, R19, 0x78, !PT ;  /* 0x0000000c08137812 */ /* 0x000fe200078e7813 */
[----:B0-----:R-:W-:Y:S02]  /*0600*/  IMAD.MOV R20, RZ, RZ, -R13 ;  /* 0x000000ffff147224 */ /* 0x001fe400078e0a0d */
[----:B------:R-:W-:Y:S01]  /*0610*/  VIADD R8, R2, 0xffffffff ;  /* 0xffffffff02087836 */ /* 0x000fe20000000000 */
[----:B-1----:R-:W-:Y:S01]  /*0620*/  @!UP0 ULEA UR6, UR7, UR6, 0x18 ;  /* 0x0000000607068291 */ /* 0x002fe2000f8ec03f */
[----:B------:R-:W-:Y:S01]  /*0630*/  ISETP.NE.AND P1, PT, R3, 0x3, PT ;  /* 0x000000030300780c */ /* 0x000fe20003f25270 */
[----:B------:R-:W-:Y:S01]  /*0640*/  VOTEU.ALL UP0, P0 ;  /* 0x00000000003f7886 */ /* 0x000fe20000000000 */
[----:B------:R-:W-:Y:S01]  /*0650*/  ISETP.LT.U32.AND P0, PT, R19, 0x2, !P2 ;  /* 0x000000021300780c */ /* 0x000fe20005701070 */
[----:B----4-:R-:W-:Y:S01]  /*0660*/  IMAD.MOV R7, RZ, RZ, -R10 ;  /* 0x000000ffff077224 */ /* 0x010fe200078e0a0a */
[----:B------:R-:W-:-:S02]  /*0670*/  ISETP.EQ.OR P1, PT, R3, RZ, !P1 ;  /* 0x000000ff0300720c */ /* 0x000fc40004f22670 */
[----:B------:R-:W-:Y:S01]  /*0680*/  ISETP.GE.U32.AND P5, PT, R8, 0x2, PT ;  /* 0x000000020800780c */ /* 0x000fe20003fa6070 */
[----:B-----5:R-:W-:Y:S01]  /*0690*/  IMAD R0, R9, R20, R4 ;  /* 0x0000001409007224 */ /* 0x020fe200078e0204 */
[----:B------:R-:W-:Y:S01]  /*06a0*/  ISETP.EQ.AND P1, PT, R2, RZ, P1 ;  /* 0x000000ff0200720c */ /* 0x000fe20000f22270 */
[----:B---3--:R-:W-:Y:S01]  /*06b0*/  IMAD R7, R12, R7, UR8 ;  /* 0x000000080c077e24 */ /* 0x008fe2000f8e0207 */
[----:B------:R-:W-:Y:S01]  /*06c0*/  ISETP.NE.AND P2, PT, R2, RZ, PT ;  /* 0x000000ff0200720c */ /* 0x000fe20003f45270 */
[----:B------:R-:W0:Y:S02]  /*06d0*/  FENCE.VIEW.ASYNC.S ;  /* 0x00000000000073c6 */ /* 0x000e240000000000 */
[----:B0-----:R0:W1:Y:S01]  /*06e0*/  @!UP0 SYNCS.EXCH.64 URZ, [UR6+0x60], UR4 ;  /* 0x00006004063f85b2 */ /* 0x0010620008000100 */
[----:B------:R-:W-:Y:S02]  /*06f0*/  ISETP.NE.AND P4, PT, R0, R19, PT ;  /* 0x000000130000720c */ /* 0x000fe40003f85270 */
[----:B------:R-:W-:-:S02]  /*0700*/  SEL R18, RZ, 0x1, !P1 ;  /* 0x00000001ff127807 */ /* 0x000fc40004800000 */
[----:B------:R-:W-:Y:S02]  /*0710*/  ISETP.EQ.OR P4, PT, R7, RZ, !P4 ;  /* 0x000000ff0700720c */ /* 0x000fe40006782670 */
[----:B------:R-:W-:Y:S02]  /*0720*/  LOP3.LUT R0, R94, 0x7f, RZ, 0xc0, !PT ;  /* 0x0000007f5e007812 */ /* 0x000fe400078ec0ff */
[----:B------:R-:W-:Y:S02]  /*0730*/  PLOP3.LUT P0, PT, P0, P4, PT, 0x80, 0x0 ;  /* 0x000000000000781c */ /* 0x000fe40000709070 */
[----:B------:R-:W-:Y:S02]  /*0740*/  SEL R18, R18, 0x2, P5 ;  /* 0x0000000212127807 */ /* 0x000fe40002800000 */
[----:B------:R-:W-:Y:S01]  /*0750*/  P2R R102, PR, RZ, 0x1 ;  /* 0x00000001ff667803 */ /* 0x000fe20000000000 */
[----:B------:R0:W2:Y:S01]  /*0760*/  @!UP1 SYNCS.EXCH.64 URZ, [UR6+0x68], UR4 ;  /* 0x00006804063f95b2 */ /* 0x0000a20008000100 */
[----:B------:R-:W-:Y:S01]  /*0770*/  NOP ;  /* 0x0000000000007918 */ /* 0x000fe20000000000 */
[----:B------:R-:W-:Y:S06]  /*0780*/  @!P3 BRA `(.L_x_3) ;  /* 0x000000000008b947 */ /* 0x000fec0003800000 */
[----:B-12---:R-:W-:Y:S01]  /*0790*/  UCGABAR_ARV ;  /* 0x00000000000079c7 */ /* 0x006fe20008000000 */
[----:B------:R-:W-:Y:S05]  /*07a0*/  BRA `(.L_x_4) ;  /* 0x0000000000047947 */ /* 0x000fea0003800000 */
.L_x_3:
[----:B-12---:R-:W-:Y:S01]  /*07b0*/  NOP ;  /* 0x0000000000007918 */ /* 0x006fe20000000000 */
.L_x_4:
[----:B------:R-:W1:Y:S01]  /*07c0*/  LDC R2, c[0x0][0x65c] ;  /* 0x00019700ff027b82 */ /* 0x000e620000000800 */
[----:B------:R-:W-:Y:S02]  /*07d0*/  IMAD.U32 R10, RZ, RZ, UR8 ;  /* 0x00000008ff0a7e24 */ /* 0x000fe4000f8e00ff */
[----:B------:R-:W-:Y:S01]  /*07e0*/  IMAD.MOV.U32 R11, RZ, RZ, RZ ;  /* 0x000000ffff0b7224 */ /* 0x000fe200078e00ff */
[----:B-1----:R-:W-:-:S04]  /*07f0*/  ISETP.NE.AND P1, PT, R2, 0x1, PT ;  /* 0x000000010200780c */ /* 0x002fc80003f25270 */
[----:B------:R-:W-:-:S09]  /*0800*/  P2R R5, PR, RZ, 0x2 ;  /* 0x00000002ff057803 */ /* 0x000fd20000000000 */
[----:B------:R-:W1:Y:S01]  /*0810*/  @P1 LDC R17, c[0x0][0x10] ;  /* 0x00000400ff111b82 */ /* 0x000e620000000800 */
[----:B------:R-:W-:Y:S02]  /*0820*/  @P1 IMAD.MOV.U32 R5, RZ, RZ, RZ ;  /* 0x000000ffff051224 */ /* 0x000fe400078e00ff */
[----:B------:R-:W-:-:S05]  /*0830*/  @P1 IMAD.MOV.U32 R15, RZ, RZ, RZ ;  /* 0x000000ffff0f1224 */ /* 0x000fca00078e00ff */
[----:B------:R-:W2:Y:S01]  /*0840*/  @!P1 LDC R13, c[0x0][0xc] ;  /* 0x00000300ff0d9b82 */ /* 0x000ea20000000800 */
[----:B0-----:R-:W-:Y:S01]  /*0850*/  ULDC UR4, c[0x0][0xc] ;  /* 0x0000030000047ab9 */ /* 0x001fe20000000800 */
[----:B------:R-:W-:Y:S01]  /*0860*/  ULDC UR5, c[0x0][0x10] ;  /* 0x0000040000057ab9 */ /* 0x000fe20000000800 */
[----:B------:R-:W-:Y:S01]  /*0870*/  ULDC UR6, c[0x0][0x14] ;  /* 0x0000050000067ab9 */ /* 0x000fe20000000800 */
[----:B------:R-:W-:-:S04]  /*0880*/  UIMAD.WIDE.U32 UR4, UR4, UR5, URZ ;  /* 0x00000005040472a5 */ /* 0x000fc8000f8e003f */
[----:B------:R-:W-:Y:S02]  /*0890*/  UIMAD.WIDE.U32 UR36, UR4, UR6, URZ ;  /* 0x00000006042472a5 */ /* 0x000fe4000f8e003f */
[----:B------:R-:W-:-:S04]  /*08a0*/  UIMAD UR42, UR5, UR6, URZ ;  /* 0x00000006052a72a4 */ /* 0x000fc8000f8e023f */
[----:B------:R-:W-:Y:S01]  /*08b0*/  UIADD3 UR42, UR37, UR42, URZ ;  /* 0x0000002a252a7290 */ /* 0x000fe2000fffe03f */
[----:B-1----:R-:W-:-:S04]  /*08c0*/  @P1 IMAD.WIDE.U32 R16, R17, UR8, R4 ;  /* 0x0000000811101c25 */ /* 0x002fc8000f8e0004 */
[----:B------:R-:W-:Y:S02]  /*08d0*/  @P1 IMAD.IADD R17, R17, 0x1, R15 ;  /* 0x0000000111111824 */ /* 0x000fe400078e020f */
[----:B--2---:R-:W-:-:S04]  /*08e0*/  @!P1 IMAD.WIDE.U32 R10, R4, R13, R10 ;  /* 0x0000000d040a9225 */ /* 0x004fc800078e000a */
[----:B------:R-:W-:Y:S02]  /*08f0*/  @!P1 IMAD.MOV.U32 R16, RZ, RZ, R10 ;  /* 0x000000ffff109224 */ /* 0x000fe400078e000a */
[----:B------:R-:W-:Y:S01]  /*0900*/  @!P1 IMAD.MOV.U32 R17, RZ, RZ, R11 ;  /* 0x000000ffff119224 */ /* 0x000fe200078e000b */
[----:B------:R-:W-:Y:S06]  /*0910*/  @!P3 BRA `(.L_x_5) ;  /* 0x00000000000cb947 */ /* 0x000fec0003800000 */
[----:B------:R-:W-:Y:S01]  /*0920*/  UCGABAR_WAIT ;  /* 0x0000000000007dc7 */ /* 0x000fe20008000000 */
[----:B------:R-:W-:Y:S01]  /*0930*/  CCTL.IVALL ;  /* 0x00000000ff00798f */ /* 0x000fe20002000000 */
[----:B------:R-:W-:Y:S05]  /*0940*/  BRA `(.L_x_6) ;  /* 0x0000000000047947 */ /* 0x000fea0003800000 */
.L_x_5:
[----:B------:R-:W-:Y:S06]  /*0950*/  BAR.SYNC.DEFER_BLOCKING 0x0 ;  /* 0x0000000000007b1d */ /* 0x000fec0000010000 */
.L_x_6:
[----:B------:R-:W-:Y:S05]  /*0960*/  @!P2 BRA `(.L_x_7) ;  /* 0x0000005c0090a947 */ /* 0x000fea0003800000 */
[----:B------:R-:W-:-:S13]  /*0970*/  ISETP.GT.U32.AND P0, PT, R8, 0x1, PT ;  /* 0x000000010800780c */ /* 0x000fda0003f04070 */
[----:B------:R-:W-:Y:S05]  /*0980*/  @P0 EXIT ;  /* 0x000000000000094d */ /* 0x000fea0003800000 */
[----:B------:R-:W-:Y:S01]  /*0990*/  ULDC.64 UR4, c[0x0][0x650] ;  /* 0x0001940000047ab9 */ /* 0x000fe20000000a00 */
[----:B------:R-:W-:Y:S01]  /*09a0*/  PRMT R3, RZ, 0x7610, R3 ;  /* 0x00007610ff037816 */ /* 0x000fe20000000003 */
[----:B------:R-:W-:Y:S01]  /*09b0*/  IMAD.MOV.U32 R101, RZ, RZ, -0x1 ;  /* 0xffffffffff657424 */ /* 0x000fe200078e00ff */
[----:B------:R-:W-:Y:S01]  /*09c0*/  ISETP.GE.U32.AND P0, PT, R16, UR4, PT ;  /* 0x0000000410007c0c */ /* 0x000fe2000bf06070 */
[----:B------:R-:W-:Y:S02]  /*09d0*/  IMAD.MOV.U32 R100, RZ, RZ, -0x1 ;  /* 0xffffffffff647424 */ /* 0x000fe400078e00ff */
[----:B------:R-:W-:Y:S01]  /*09e0*/  IMAD.MOV.U32 R99, RZ, RZ, -0x1 ;  /* 0xffffffffff637424 */ /* 0x000fe200078e00ff */
[----:B------:R-:W-:-:S13]  /*09f0*/  ISETP.GE.U32.AND.EX P0, PT, R17, UR5, PT, P0 ;  /* 0x0000000511007c0c */ /* 0x000fda000bf06100 */
[----:B------:R-:W-:Y:S05]  /*0a00*/  @P0 BRA `(.L_x_8) ;  /* 0x0000000400280947 */ /* 0x000fea0003800000 */
[----:B------:R-:W0:Y:S01]  /*0a10*/  LDC.64 R22, c[0x0][0x628] ;  /* 0x00018a00ff167b82 */ /* 0x000e220000000a00 */
[----:B------:R-:W-:Y:S02]  /*0a20*/  IMAD.MOV.U32 R10, RZ, RZ, R16 ;  /* 0x000000ffff0a7224 */ /* 0x000fe400078e0010 */
[----:B------:R-:W-:-:S05]  /*0a30*/  IMAD.MOV.U32 R11, RZ, RZ, R17 ;  /* 0x000000ffff0b7224 */ /* 0x000fca00078e0011 */
[----:B------:R-:W1:Y:S08]  /*0a40*/  LDC R8, c[0x0][0x630] ;  /* 0x00018c00ff087b82 */ /* 0x000e700000000800 */
[----:B------:R-:W2:Y:S01]  /*0a50*/  LDC.64 R24, c[0x0][0x620] ;  /* 0x00018800ff187b82 */ /* 0x000ea20000000a00 */
[----:B0-----:R-:W-:-:S04]  /*0a60*/  ISETP.NE.U32.AND P0, PT, R22, RZ, PT ;  /* 0x000000ff1600720c */ /* 0x001fc80003f05070 */
[----:B------:R-:W-:-:S13]  /*0a70*/  ISETP.NE.AND.EX P0, PT, R23, RZ, PT, P0 ;  /* 0x000000ff1700720c */ /* 0x000fda0003f05300 */
[----:B-12---:R-:W-:Y:S05]  /*0a80*/  @!P0 BRA `(.L_x_9) ;  /* 0x0000000000288947 */ /* 0x006fea0003800000 */
[----:B------:R-:W0:Y:S02]  /*0a90*/  LDC R3, c[0x0][0x634] ;  /* 0x00018d00ff037b82 */ /* 0x000e240000000800 */
[----:B0-----:R-:W-:-:S05]  /*0aa0*/  IADD3 R3, P0, R16, R3, RZ ;  /* 0x0000000310037210 */ /* 0x001fca0007f1e0ff */
[----:B------:R-:W-:-:S04]  /*0ab0*/  IMAD.X R21, RZ, RZ, R17, P0 ;  /* 0x000000ffff157224 */ /* 0x000fc800000e0611 */
[----:B------:R-:W-:-:S04]  /*0ac0*/  IMAD.WIDE.U32 R10, R21, R22, RZ ;  /* 0x00000016150a7225 */ /* 0x000fc800078e00ff */
[----:B------:R-:W-:-:S04]  /*0ad0*/  IMAD.WIDE.U32 R12, P0, R3, R23, R10 ;  /* 0x00000017030c7225 */ /* 0x000fc8000780000a */
[----:B------:R-:W-:-:S04]  /*0ae0*/  IMAD.WIDE.U32 R10, R3, R22, RZ ;  /* 0x00000016030a7225 */ /* 0x000fc800078e00ff */
[----:B------:R-:W-:Y:S01]  /*0af0*/  IMAD.X R15, RZ, RZ, RZ, P0 ;  /* 0x000000ffff0f7224 */ /* 0x000fe200000e06ff */
[----:B------:R-:W-:Y:S01]  /*0b00*/  IADD3 RZ, P0, R11, R12, RZ ;  /* 0x0000000c0bff7210 */ /* 0x000fe20007f1e0ff */
[----:B------:R-:W-:-:S04]  /*0b10*/  IMAD.MOV.U32 R14, RZ, RZ, R13 ;  /* 0x000000ffff0e7224 */ /* 0x000fc800078e000d */
[----:B------:R-:W-:-:S08]  /*0b20*/  IMAD.WIDE.U32.X R10, R21, R23, R14, P0 ;  /* 0x00000017150a7225 */ /* 0x000fd000000e040e */
.L_x_9:
[----:B------:R-:W0:Y:S01]  /*0b30*/  LDC.64 R28, c[0x0][0x640] ;  /* 0x00019000ff1c7b82 */ /* 0x000e220000000a00 */
[-CC-:B------:R-:W-:Y:S01]  /*0b40*/  SHF.R.U64 R99, R10, R8.reuse, R11.reuse ;  /* 0x000000080a637219 */ /* 0x180fe2000000120b */
[----:B------:R-:W-:Y:S01]  /*0b50*/  IMAD.MOV.U32 R23, RZ, RZ, 0x1 ;  /* 0x00000001ff177424 */ /* 0x000fe200078e00ff */
[----:B------:R-:W-:Y:S02]  /*0b60*/  SHF.R.U32.HI R3, RZ, R8, R11 ;  /* 0x00000008ff037219 */ /* 0x000fe4000001160b */
[----:B------:R-:W-:-:S03]  /*0b70*/  IADD3 R5, P0, RZ, -R99, RZ ;  /* 0x80000063ff057210 */ /* 0x000fc60007f1e0ff */
[----:B------:R-:W1:Y:S02]  /*0b80*/  LDC R12, c[0x0][0x618] ;  /* 0x00018600ff0c7b82 */ /* 0x000e640000000800 */
[----:B------:R-:W-:Y:S02]  /*0b90*/  IMAD.X R3, RZ, RZ, ~R3, P0 ;  /* 0x000000ffff037224 */ /* 0x000fe400000e0e03 */
[----:B------:R-:W-:-:S04]  /*0ba0*/  IMAD.WIDE.U32 R10, R5, R24, R16 ;  /* 0x00000018050a7225 */ /* 0x000fc800078e0010 */
[----:B------:R-:W2:Y:S01]  /*0bb0*/  LDC R22, c[0x0][0x608] ;  /* 0x00018200ff167b82 */ /* 0x000ea20000000800 */
[----:B------:R-:W-:Y:S02]  /*0bc0*/  IMAD R8, R3, R24, RZ ;  /* 0x0000001803087224 */ /* 0x000fe400078e02ff */
[----:B------:R-:W-:Y:S02]  /*0bd0*/  IMAD.MOV.U32 R3, RZ, RZ, -0x1 ;  /* 0xffffffffff037424 */ /* 0x000fe400078e00ff */
[----:B------:R-:W-:-:S03]  /*0be0*/  IMAD R5, R5, R25, R8 ;  /* 0x0000001905057224 */ /* 0x000fc600078e0208 */
[----:B------:R-:W3:Y:S01]  /*0bf0*/  LDC R26, c[0x0][0x658] ;  /* 0x00019600ff1a7b82 */ /* 0x000ee20000000800 */
[----:B------:R-:W-:Y:S01]  /*0c00*/  IMAD.IADD R5, R11, 0x1, R5 ;  /* 0x000000010b057824 */ /* 0x000fe200078e0205 */
[----:B0-----:R-:W-:-:S04]  /*0c10*/  ISETP.NE.U32.AND P0, PT, R28, RZ, PT ;  /* 0x000000ff1c00720c */ /* 0x001fc80003f05070 */
[----:B------:R-:W-:Y:S02]  /*0c20*/  ISETP.NE.AND.EX P0, PT, R29, RZ, PT, P0 ;  /* 0x000000ff1d00720c */ /* 0x000fe40003f05300 */
[----:B------:R-:W0:Y:S01]  /*0c30*/  LDC R24, c[0x0][0x600] ;  /* 0x00018000ff187b82 */ /* 0x000e220000000800 */
[-CC-:B-1----:R-:W-:Y:S02]  /*0c40*/  SHF.R.U64 R14, R10, R12.reuse, R5.reuse ;  /* 0x0000000c0a0e7219 */ /* 0x182fe40000001205 */
[----:B------:R-:W-:-:S05]  /*0c50*/  SHF.R.U32.HI R5, RZ, R12, R5 ;  /* 0x0000000cff057219 */ /* 0x000fca0000011605 */
[----:B------:R-:W1:Y:S01]  /*0c60*/  LDC R15, c[0x0][0x648] ;  /* 0x00019200ff0f7b82 */ /* 0x000e620000000800 */
[-CC-:B--2---:R-:W-:Y:S02]  /*0c70*/  SHF.R.U64 R27, R14, R22.reuse, R5.reuse ;  /* 0x000000160e1b7219 */ /* 0x184fe40000001205 */
[----:B------:R-:W-:Y:S01]  /*0c80*/  SHF.R.U32.HI R5, RZ, R22, R5 ;  /* 0x00000016ff057219 */ /* 0x000fe20000011605 */
[----:B------:R-:W-:-:S04]  /*0c90*/  IMAD R22, R9, R20, R4 ;  /* 0x0000001409167224 */ /* 0x000fc800078e0204 */
[----:B------:R-:W2:Y:S01]  /*0ca0*/  LDC R21, c[0x0][0x638] ;  /* 0x00018e00ff157b82 */ /* 0x000ea20000000800 */
[-CC-:B---3--:R-:W-:Y:S02]  /*0cb0*/  SHF.R.U64 R20, R27, R26.reuse, R5.reuse ;  /* 0x0000001a1b147219 */ /* 0x188fe40000001205 */
[-C--:B------:R-:W-:Y:S02]  /*0cc0*/  SHF.L.U32 R3, R3, R26.reuse, RZ ;  /* 0x0000001a03037219 */ /* 0x080fe400000006ff */
[----:B------:R-:W-:Y:S01]  /*0cd0*/  SHF.R.U32.HI R5, RZ, R26, R5 ;  /* 0x0000001aff057219 */ /* 0x000fe20000011605 */
[----:B------:R-:W-:Y:S01]  /*0ce0*/  IMAD.MOV.U32 R4, RZ, RZ, R20 ;  /* 0x000000ffff047224 */ /* 0x000fe200078e0014 */
[----:B------:R-:W-:Y:S01]  /*0cf0*/  LOP3.LUT R12, RZ, R3, RZ, 0x33, !PT ;  /* 0x00000003ff0c7212 */ /* 0x000fe200078e33ff */
[----:B------:R-:W3:Y:S01]  /*0d00*/  LDC R25, c[0x0][0x610] ;  /* 0x00018400ff197b82 */ /* 0x000ee20000000800 */
[----:B------:R-:W-:Y:S05]  /*0d10*/  @!P0 BRA `(.L_x_10) ;  /* 0x0000000000288947 */ /* 0x000fea0003800000 */
[----:B------:R-:W4:Y:S02]  /*0d20*/  LDC R3, c[0x0][0x64c] ;  /* 0x00019300ff037b82 */ /* 0x000f240000000800 */
[----:B----4-:R-:W-:-:S05]  /*0d30*/  IADD3 R3, P0, R20, R3, RZ ;  /* 0x0000000314037210 */ /* 0x010fca0007f1e0ff */
        /* <DEDUP_REMOVED lines=8> */
.L_x_10:
[----:B-1----:R-:W-:Y:S01]  /*0dc0*/  SHF.R.U64 R4, R4, R15, R5 ;  /* 0x0000000f04047219 */ /* 0x002fe20000001205 */
[----:B0-----:R-:W-:Y:S01]  /*0dd0*/  VIADD R5, R24, 0xffffffff ;  /* 0xffffffff18057836 */ /* 0x001fe20000000000 */
[----:B------:R-:W-:Y:S02]  /*0de0*/  SHF.L.U32 R3, R23, R26, RZ ;  /* 0x0000001a17037219 */ /* 0x000fe400000006ff */
[----:B------:R-:W-:Y:S01]  /*0df0*/  LOP3.LUT R12, R27, R12, RZ, 0xc0, !PT ;  /* 0x0000000c1b0c7212 */ /* 0x000fe200078ec0ff */
[----:B------:R-:W-:Y:S01]  /*0e00*/  IMAD.MOV R8, RZ, RZ, -R4 ;  /* 0x000000ffff087224 */ /* 0x000fe200078e0a04 */
[----:B------:R-:W-:-:S03]  /*0e10*/  SEL R7, R7, R22, !P1 ;  /* 0x0000001607077207 */ /* 0x000fc60004800000 */
[----:B------:R-:W-:Y:S01]  /*0e20*/  IMAD R12, R3, R4, R12 ;  /* 0x00000004030c7224 */ /* 0x000fe200078e020c */
[----:B------:R-:W-:Y:S01]  /*0e30*/  LOP3.LUT R4, R14, R5, RZ, 0xc0, !PT ;  /* 0x000000050e047212 */ /* 0x000fe200078ec0ff */
[----:B--2---:R-:W-:Y:S02]  /*0e40*/  IMAD R3, R8, R21, R20 ;  /* 0x0000001508037224 */ /* 0x004fe400078e0214 */
[----:B---3--:R-:W-:Y:S02]  /*0e50*/  IMAD R7, R12, R25, R7 ;  /* 0x000000190c077224 */ /* 0x008fe400078e0207 */
[----:B------:R-:W-:Y:S02]  /*0e60*/  IMAD.MOV.U32 R5, RZ, RZ, 0x1 ;  /* 0x00000001ff057424 */ /* 0x000fe400078e00ff */
[----:B------:R-:W-:-:S03]  /*0e70*/  IMAD R4, R3, R24, R4 ;  /* 0x0000001803047224 */ /* 0x000fc600078e0204 */
[----:B------:R-:W-:Y:S02]  /*0e80*/  PRMT R3, R5, 0x7610, R3 ;  /* 0x0000761005037816 */ /* 0x000fe40000000003 */
[----:B------:R-:W-:Y:S02]  /*0e90*/  SEL R100, R4, R7, !P1 ;  /* 0x0000000704647207 */ /* 0x000fe40004800000 */
[----:B------:R-:W-:-:S07]  /*0ea0*/  SEL R101, R7, R4, !P1 ;  /* 0x0000000407657207 */ /* 0x000fce0004800000 */
.L_x_8:
[----:B------:R-:W-:-:S08]  /*0eb0*/  NOP ;  /* 0x0000000000007918 */ /* 0x000fd00000000000 */
[----:B------:R-:W0:Y:S02]  /*0ec0*/  USETMAXREG.TRY_ALLOC.CTAPOOL UP0, 0xe8 ;  /* 0x000000e8000079c8 */ /* 0x000e240008000600 */
[----:B0-----:R-:W-:-:S13]  /*0ed0*/  PLOP3.LUT P0, PT, PT, PT, UP0, 0x80, 0x0 ;  /* 0x000000000000781c */ /* 0x001fda0003f0f008 */
[----:B------:R-:W-:Y:S05]  /*0ee0*/  @!P0 BRA `(.L_x_8) ;  /* 0xfffffffc00f08947 */ /* 0x000fea000383ffff */
[----:B------:R-:W-:Y:S01]  /*0ef0*/  ULDC.64 UR4, c[0x0][0x598] ;  /* 0x0001660000047ab9 */ /* 0x000fe20000000a00 */
[----:B------:R-:W-:Y:S01]  /*0f00*/  ULDC.64 UR38, c[0x0][0x208] ;  /* 0x0000820000267ab9 */ /* 0x000fe20000000a00 */
[----:B------:R-:W-:-:S04]  /*0f10*/  ISETP.NE.U32.AND P0, PT, RZ, UR4, PT ;  /* 0x00000004ff007c0c */ /* 0x000fc8000bf05070 */
[----:B------:R-:W-:-:S13]  /*0f20*/  ISETP.NE.AND.EX P0, PT, RZ, UR5, PT, P0 ;  /* 0x00000005ff007c0c */ /* 0x000fda000bf05300 */
[----:B------:R-:W-:Y:S05]  /*0f30*/  @!P0 BRA `(.L_x_11) ;  /* 0x00000000001c8947 */ /* 0x000fea0003800000 */
[----:B------:R-:W0:Y:S02]  /*0f40*/  LDC.64 R4, c[0x0][0x598] ;  /* 0x00016600ff047b82 */ /* 0x000e240000000a00 */
[----:B0-----:R-:W2:Y:S02]  /*0f50*/  LDG.E.64 R4, desc[UR38][R4.64] ;  /* 0x0000002604047981 */ /* 0x001ea4000c1e1b00 */
[----:B--2---:R-:W-:-:S04]  /*0f60*/  ISETP.NE.U32.AND P0, PT, R4, RZ, PT ;  /* 0x000000ff0400720c */ /* 0x004fc80003f05070 */
[----:B------:R-:W-:-:S13]  /*0f70*/  ISETP.NE.AND.EX P0, PT, R5, RZ, PT, P0 ;  /* 0x000000ff0500720c */ /* 0x000fda0003f05300 */
[----:B------:R-:W-:Y:S05]  /*0f80*/  @!P0 BRA `(.L_x_11) ;  /* 0x0000000000088947 */ /* 0x000fea0003800000 */
[----:B------:R0:W5:Y:S01]  /*0f90*/  LD.E R88, desc[UR38][R4.64] ;  /* 0x0000002604587980 */ /* 0x000162000c101900 */
[----:B------:R-:W-:Y:S05]  /*0fa0*/  BRA `(.L_x_12) ;  /* 0x0000000000247947 */ /* 0x000fea0003800000 */
.L_x_11:
[----:B------:R-:W-:Y:S02]  /*0fb0*/  ULDC.64 UR4, c[0x0][0x588] ;  /* 0x0001620000047ab9 */ /* 0x000fe40000000a00 */
[----:B------:R-:W-:-:S04]  /*0fc0*/  ISETP.NE.U32.AND P0, PT, RZ, UR4, PT ;  /* 0x00000004ff007c0c */ /* 0x000fc8000bf05070 */
[----:B------:R-:W-:-:S13]  /*0fd0*/  ISETP.NE.AND.EX P0, PT, RZ, UR5, PT, P0 ;  /* 0x00000005ff007c0c */ /* 0x000fda000bf05300 */
[----:B------:R-:W-:Y:S05]  /*0fe0*/  @!P0 BRA `(.L_x_13) ;  /* 0x00000000000c8947 */ /* 0x000fea0003800000 */
[----:B------:R-:W0:Y:S02]  /*0ff0*/  LDC.64 R88, c[0x0][0x588] ;  /* 0x00016200ff587b82 */ /* 0x000e240000000a00 */
[----:B0-----:R1:W5:Y:S01]  /*1000*/  LDG.E R88, desc[UR38][R88.64] ;  /* 0x0000002658587981 */ /* 0x001362000c1e1900 */
[----:B------:R-:W-:Y:S05]  /*1010*/  BRA `(.L_x_12) ;  /* 0x0000000000087947 */ /* 0x000fea0003800000 */
.L_x_13:
[----:B------:R-:W-:Y:S02]  /*1020*/  ULDC UR4, c[0x0][0x580] ;  /* 0x0001600000047ab9 */ /* 0x000fe40000000800 */
[----:B------:R-:W-:-:S07]  /*1030*/  IMAD.U32 R88, RZ, RZ, UR4 ;  /* 0x00000004ff587e24 */ /* 0x000fce000f8e00ff */
.L_x_12:
[----:B------:R-:W-:Y:S02]  /*1040*/  ULDC.64 UR4, c[0x0][0x5a0] ;  /* 0x0001680000047ab9 */ /* 0x000fe40000000a00 */
[----:B------:R-:W-:-:S04]  /*1050*/  ISETP.NE.U32.AND P0, PT, RZ, UR4, PT ;  /* 0x00000004ff007c0c */ /* 0x000fc8000bf05070 */
[----:B------:R-:W-:-:S13]  /*1060*/  ISETP.NE.AND.EX P0, PT, RZ, UR5, PT, P0 ;  /* 0x00000005ff007c0c */ /* 0x000fda000bf05300 */
[----:B------:R-:W-:Y:S05]  /*1070*/  @!P0 BRA `(.L_x_14) ;  /* 0x00000000001c8947 */ /* 0x000fea0003800000 */
[----:B0-----:R-:W0:Y:S02]  /*1080*/  LDC.64 R4, c[0x0][0x5a0] ;  /* 0x00016800ff047b82 */ /* 0x001e240000000a00 */
[----:B0-----:R-:W2:Y:S02]  /*1090*/  LDG.E.64 R4, desc[UR38][R4.64] ;  /* 0x0000002604047981 */ /* 0x001ea4000c1e1b00 */
[----:B--2---:R-:W-:-:S04]  /*10a0*/  ISETP.NE.U32.AND P0, PT, R4, RZ, PT ;  /* 0x000000ff0400720c */ /* 0x004fc80003f05070 */
[----:B------:R-:W-:-:S13]  /*10b0*/  ISETP.NE.AND.EX P0, PT, R5, RZ, PT, P0 ;  /* 0x000000ff0500720c */ /* 0x000fda0003f05300 */
[----:B------:R-:W-:Y:S05]  /*10c0*/  @!P0 BRA `(.L_x_14) ;  /* 0x0000000000088947 */ /* 0x000fea0003800000 */
[----:B-1----:R0:W5:Y:S01]  /*10d0*/  LD.E R89, desc[UR38][R4.64] ;  /* 0x0000002604597980 */ /* 0x002162000c101900 */
[----:B------:R-:W-:Y:S05]  /*10e0*/  BRA `(.L_x_15) ;  /* 0x0000000000247947 */ /* 0x000fea0003800000 */
.L_x_14:
[----:B------:R-:W-:Y:S02]  /*10f0*/  ULDC.64 UR4, c[0x0][0x590] ;  /* 0x0001640000047ab9 */ /* 0x000fe40000000a00 */
[----:B------:R-:W-:-:S04]  /*1100*/  ISETP.NE.U32.AND P0, PT, RZ, UR4, PT ;  /* 0x00000004ff007c0c */ /* 0x000fc8000bf05070 */
[----:B------:R-:W-:-:S13]  /*1110*/  ISETP.NE.AND.EX P0, PT, RZ, UR5, PT, P0 ;  /* 0x00000005ff007c0c */ /* 0x000fda000bf05300 */
[----:B------:R-:W-:Y:S05]  /*1120*/  @!P0 BRA `(.L_x_16) ;  /* 0x00000000000c8947 */ /* 0x000fea0003800000 */
[----:B0-----:R-:W1:Y:S02]  /*1130*/  LDC.64 R4, c[0x0][0x590] ;  /* 0x00016400ff047b82 */ /* 0x001e640000000a00 */
[----:B-1----:R1:W5:Y:S01]  /*1140*/  LDG.E R89, desc[UR38][R4.64] ;  /* 0x0000002604597981 */ /* 0x002362000c1e1900 */
[----:B------:R-:W-:Y:S05]  /*1150*/  BRA `(.L_x_15) ;  /* 0x0000000000087947 */ /* 0x000fea0003800000 */
.L_x_16:
[----:B------:R-:W-:Y:S02]  /*1160*/  ULDC UR4, c[0x0][0x584] ;  /* 0x0001610000047ab9 */ /* 0x000fe40000000800 */
[----:B-1----:R-:W-:-:S07]  /*1170*/  IMAD.U32 R89, RZ, RZ, UR4 ;  /* 0x00000004ff597e24 */ /* 0x002fce000f8e00ff */
.L_x_15:
[----:B------:R-:W-:-:S13]  /*1180*/  LOP3.LUT P0, RZ, R3, 0xff, RZ, 0xc0, !PT ;  /* 0x000000ff03ff7812 */ /* 0x000fda000780c0ff */
[----:B------:R-:W-:Y:S05]  /*1190*/  @!P0 EXIT ;  /* 0x000000000000894d */ /* 0x000fea0003800000 */
[----:B------:R-:W2:Y:S01]  /*11a0*/  LDC R92, c[0x0][0x658] ;  /* 0x00019600ff5c7b82 */ /* 0x000ea20000000800 */
[----:B------:R-:W-:Y:S01]  /*11b0*/  ULDC.64 UR6, c[0x0][0x288] ;  /* 0x0000a20000067ab9 */ /* 0x000fe20000000a00 */
[----:B------:R-:W-:Y:S01]  /*11c0*/  LOP3.LUT R6, R6, 0x1, RZ, 0xc0, !PT ;  /* 0x0000000106067812 */ /* 0x000fe200078ec0ff */
[----:B------:R-:W-:Y:S01]  /*11d0*/  UIADD3 UR4, UR7, 0x3f, URZ ;  /* 0x0000003f07047890 */ /* 0x000fe2000fffe03f */
[----:B------:R-:W-:Y:S01]  /*11e0*/  SHF.R.U32.HI R3, RZ, 0x2, R94 ;  /* 0x00000002ff037819 */ /* 0x000fe2000001165e */
[----:B01----:R-:W-:Y:S01]  /*11f0*/  IMAD.MOV.U32 R5, RZ, RZ, -0x1 ;  /* 0xffffffffff057424 */ /* 0x003fe200078e00ff */
[----:B------:R-:W-:Y:S01]  /*1200*/  SHF.R.U32.HI R0, RZ, 0x1, R0 ;  /* 0x00000001ff007819 */ /* 0x000fe20000011600 */
[----:B------:R-:W-:Y:S01]  /*1210*/  USHF.R.S32.HI UR5, URZ, 0x1f, UR4 ;  /* 0x0000001f3f057899 */ /* 0x000fe20008011404 */
[----:B------:R-:W0:Y:S01]  /*1220*/  LDC.64 R90, c[0x0][0x5c8] ;  /* 0x00017200ff5a7b82 */ /* 0x000e220000000a00 */
[----:B------:R-:W-:Y:S01]  /*1230*/  IMAD.SHL.U32 R22, R6, 0x40, RZ ;  /* 0x0000004006167824 */ /* 0x000fe200078e00ff */
[----:B------:R-:W-:Y:S01]  /*1240*/  LOP3.LUT R3, R3, 0x7, RZ, 0xc0, !PT ;  /* 0x0000000703037812 */ /* 0x000fe200078ec0ff */
[----:B------:R-:W-:Y:S01]  /*1250*/  ULEA.HI UR5, UR5, UR4, URZ, 0x6 ;  /* 0x0000000405057291 */ /* 0x000fe2000f8f303f */
[----:B------:R-:W-:Y:S01]  /*1260*/  LOP3.LUT R0, R0, 0x30, RZ, 0xc0, !PT ;  /* 0x0000003000007812 */ /* 0x000fe200078ec0ff */
[----:B------:R-:W-:Y:S01]  /*1270*/  IMAD.MOV.U32 R7, RZ, RZ, 0x1 ;  /* 0x00000001ff077424 */ /* 0x000fe200078e00ff */
[--C-:B------:R-:W-:Y:S01]  /*1280*/  LOP3.LUT R22, R22, 0x40, R3.reuse, 0xe2, !PT ;  /* 0x0000004016167812 */ /* 0x100fe200078ee203 */
[----:B------:R-:W-:Y:S01]  /*1290*/  USHF.R.S32.HI UR43, URZ, 0x6, UR5 ;  /* 0x000000063f2b7899 */ /* 0x000fe20008011405 */
[----:B------:R-:W1:Y:S01]  /*12a0*/  LDC R96, c[0x0][0x600] ;  /* 0x00018000ff607b82 */ /* 0x000e620000000800 */
[----:B------:R-:W-:Y:S01]  /*12b0*/  IADD3 R3, RZ, -R0, -R3 ;  /* 0x80000000ff037210 */ /* 0x000fe20007ffe803 */
[----:B------:R-:W-:Y:S01]  /*12c0*/  IMAD.U32 R4, RZ, RZ, UR6 ;  /* 0x00000006ff047e24 */ /* 0x000fe2000f8e00ff */
[C---:B------:R-:W-:Y:S01]  /*12d0*/  LOP3.LUT R93, R94.reuse, 0x3, RZ, 0xc0, !PT ;  /* 0x000000035e5d7812 */ /* 0x040fe200078ec0ff */
[----:B------:R-:W-:Y:S01]  /*12e0*/  UISETP.LT.AND UP0, UPT, UR43, 0x1, UPT ;  /* 0x000000012b00788c */ /* 0x000fe2000bf01270 */
[----:B------:R-:W-:Y:S01]  /*12f0*/  LOP3.LUT R95, R94, 0x80, RZ, 0xc0, !PT ;  /* 0x000000805e5f7812 */ /* 0x000fe200078ec0ff */
[----:B------:R-:W-:Y:S01]  /*1300*/  IMAD R3, R6, -0x40, R3 ;  /* 0xffffffc006037824 */ /* 0x000fe200078e0203 */
[----:B------:R-:W-:Y:S01]  /*1310*/  ULDC UR4, c[0x0][0x284] ;  /* 0x0000a10000047ab9 */ /* 0x000fe20000000800 */
[----:B--2---:R-:W-:Y:S01]  /*1320*/  SHF.L.U32 R5, R5, R92, RZ ;  /* 0x0000005c05057219 */ /* 0x004fe200000006ff */
[----:B------:R-:W-:Y:S01]  /*1330*/  USEL UR44, UR43, 0x1, UP0 ;  /* 0x000000012b2c7887 */ /* 0x000fe20008000000 */
[----:B------:R-:W-:Y:S01]  /*1340*/  IMAD R93, R93, -0x2, R4 ;  /* 0xfffffffe5d5d7824 */ /* 0x000fe200078e0204 */
[----:B------:R-:W-:Y:S01]  /*1350*/  LOP3.LUT R22, R22, R0, RZ, 0xfc, !PT ;  /* 0x0000000016167212 */ /* 0x000fe200078efcff */
[----:B------:R-:W-:Y:S01]  /*1360*/  IMAD.SHL.U32 R94, R94, 0x2, RZ ;  /* 0x000000025e5e7824 */ /* 0x000fe200078e00ff */
[----:B------:R-:W-:Y:S01]  /*1370*/  SHF.L.U32 R92, R7, R92, RZ ;  /* 0x0000005c075c7219 */ /* 0x000fe200000006ff */
[----:B------:R-:W-:Y:S01]  /*1380*/  VIADD R98, R3, UR4 ;  /* 0x0000000403627c36 */ /* 0x000fe20008000000 */
[----:B------:R-:W-:Y:S01]  /*1390*/  LOP3.LUT R103, R18, 0x1, RZ, 0xfc, !PT ;  /* 0x0000000112677812 */ /* 0x000fe200078efcff */
[----:B------:R-:W-:Y:S01]  /*13a0*/  IMAD.MOV.U32 R23, RZ, RZ, RZ ;  /* 0x000000ffff177224 */ /* 0x000fe200078e00ff */
[C---:B0-----:R-:W-:Y:S01]  /*13b0*/  SHF.L.U64.HI R91, R90.reuse, 0x3, R91 ;  /* 0x000000035a5b7819 */ /* 0x041fe2000001025b */
[----:B------:R-:W-:Y:S01]  /*13c0*/  IMAD.SHL.U32 R90, R90, 0x8, RZ ;  /* 0x000000085a5a7824 */ /* 0x000fe200078e00ff */
[----:B------:R-:W-:Y:S01]  /*13d0*/  SHF.R.U32.HI R95, RZ, 0x7, R95 ;  /* 0x00000007ff5f7819 */ /* 0x000fe2000001165f */
[----:B------:R-:W-:Y:S01]  /*13e0*/  UIADD3 UR44, UR43, -UR44, URZ ;  /* 0x8000002c2b2c7290 */ /* 0x000fe2000fffe03f */
[----:B------:R-:W-:Y:S01]  /*13f0*/  LOP3.LUT R97, RZ, R5, RZ, 0x33, !PT ;  /* 0x00000005ff617212 */ /* 0x000fe200078e33ff */
[----:B------:R-:W-:Y:S01]  /*1400*/  UMOV UR40, URZ ;  /* 0x0000003f00287c82 */ /* 0x000fe20008000000 */
[----:B------:R-:W-:Y:S01]  /*1410*/  UMOV UR41, URZ ;  /* 0x0000003f00297c82 */ /* 0x000fe20008000000 */
[----:B-1----:R-:W-:-:S08]  /*1420*/  VIADD R96, R96, 0xffffffff ;  /* 0xffffffff60607836 */ /* 0x002fd00000000000 */
.L_x_162:
[----:B0-----:R-:W0:Y:S01]  /*1430*/  SHFL.IDX PT, R0, R95, RZ, 0x1f ;  /* 0x00001fff5f007589 */ /* 0x001e2200000e0000 */
[----:B-1----:R-:W1:Y:S01]  /*1440*/  S2UR UR7, SR_CgaCtaId ;  /* 0x00000000000779c3 */ /* 0x002e620000008800 */
[----:B------:R-:W-:Y:S01]  /*1450*/  UMOV UR6, 0x400 ;  /* 0x0000040000067882 */ /* 0x000fe20000000000 */
[----:B0-----:R-:W-:Y:S01]  /*1460*/  R2UR UR4, R0 ;  /* 0x00000000000472ca */ /* 0x001fe200000e0000 */
[----:B-1----:R-:W-:-:S12]  /*1470*/  ULEA UR6, UR7, UR6, 0x18 ;  /* 0x0000000607067291 */ /* 0x002fd8000f8ec03f */
[----:B------:R-:W-:-:S04]  /*1480*/  ULEA.HI UR5, UR4, UR4, URZ, 0x1 ;  /* 0x0000000404057291 */ /* 0x000fc8000f8f083f */
[----:B------:R-:W-:-:S04]  /*1490*/  ULOP3.LUT UR5, UR5, 0x7fffe, URZ, 0xc0, !UPT ;  /* 0x0007fffe05057892 */ /* 0x000fc8000f8ec03f */
[----:B------:R-:W-:-:S03]  /*14a0*/  UIADD3 UR5, UR4, -UR5, URZ ;  /* 0x8000000504057290 */ /* 0x000fc6000fffe03f */
[----:B------:R-:W-:Y:S01]  /*14b0*/  ULDC UR4, c[0x0][0x28c] ;  /* 0x0000a30000047ab9 */ /* 0x000fe20000000800 */
[----:B------:R-:W-:Y:S01]  /*14c0*/  ULEA UR5, UR5, UR6, 0xd ;  /* 0x0000000605057291 */ /* 0x000fe2000f8e683f */
[----:B------:R-:W-:-:S03]  /*14d0*/  ISETP.LT.AND P0, PT, RZ, UR4, PT ;  /* 0x00000004ff007c0c */ /* 0x000fc6000bf01270 */
[----:B------:R-:W-:-:S04]  /*14e0*/  UIADD3 UR5, UR5, 0x100, URZ ;  /* 0x0000010005057890 */ /* 0x000fc8000fffe03f */
[----:B------:R-:W-:-:S04]  /*14f0*/  USHF.R.U32.HI UR5, URZ, 0x4, UR5 ;  /* 0x000000043f057899 */ /* 0x000fc80008011605 */
[----:B------:R-:W-:-:S04]  /*1500*/  ULOP3.LUT UR5, UR5, 0x3fff, URZ, 0xc0, !UPT ;  /* 0x00003fff05057892 */ /* 0x000fc8000f8ec03f */
[----:B------:R-:W-:Y:S01]  /*1510*/  ULOP3.LUT UR45, UR5, 0x10000, URZ, 0xfc, !UPT ;  /* 0x00010000052d7892 */ /* 0x000fe2000f8efc3f */
[----:B--2345:R-:W-:Y:S11]  /*1520*/  @P0 BRA `(.L_x_17) ;  /* 0x0000000000400947 */ /* 0x03cff60003800000 */
[----:B------:R-:W-:Y:S01]  /*1530*/  MOV R0, 0x0 ;  /* 0x0000000000007802 */ /* 0x000fe20000000f00 */
[----:B------:R-:W-:Y:S01]  /*1540*/  ULDC.64 UR4, c[0x4][0x68] ;  /* 0x01001a0000047ab9 */ /* 0x000fe20000000a00 */
[----:B------:R-:W-:Y:S01]  /*1550*/  ULDC.64 UR6, c[0x4][0x8] ;  /* 0x0100020000067ab9 */ /* 0x000fe20000000a00 */
[----:B------:R-:W-:Y:S01]  /*1560*/  IMAD.U32 R4, RZ, RZ, UR4 ;  /* 0x00000004ff047e24 */ /* 0x000fe2000f8e00ff */
[----:B------:R0:W1:Y:S01]  /*1570*/  LDC.64 R14, c[0x4][R0] ;  /* 0x01000000000e7b82 */ /* 0x0000620000000a00 */
[----:B------:R-:W-:Y:S01]  /*1580*/  IMAD.U32 R5, RZ, RZ, UR5 ;  /* 0x00000005ff057e24 */ /* 0x000fe2000f8e00ff */
[----:B------:R-:W-:Y:S01]  /*1590*/  ULDC.64 UR4, c[0x4][0x70] ;  /* 0x01001c0000047ab9 */ /* 0x000fe20000000a00 */
[----:B------:R-:W-:Y:S02]  /*15a0*/  IMAD.U32 R10, RZ, RZ, UR6 ;  /* 0x00000006ff0a7e24 */ /* 0x000fe4000f8e00ff */
[----:B------:R-:W-:Y:S02]  /*15b0*/  IMAD.U32 R6, RZ, RZ, UR4 ;  /* 0x00000004ff067e24 */ /* 0x000fe4000f8e00ff */
[----:B------:R-:W-:-:S02]  /*15c0*/  IMAD.U32 R7, RZ, RZ, UR5 ;  /* 0x00000005ff077e24 */ /* 0x000fc4000f8e00ff */
[----:B------:R-:W-:Y:S02]  /*15d0*/  IMAD.U32 R11, RZ, RZ, UR7 ;  /* 0x00000007ff0b7e24 */ /* 0x000fe4000f8e00ff */
[----:B------:R-:W-:Y:S02]  /*15e0*/  IMAD.MOV.U32 R8, RZ, RZ, 0x1e1 ;  /* 0x000001e1ff087424 */ /* 0x000fe400078e00ff */
[----:B------:R-:W-:Y:S02]  /*15f0*/  IMAD.MOV.U32 R12, RZ, RZ, 0x1 ;  /* 0x00000001ff0c7424 */ /* 0x000fe400078e00ff */
[----:B0-----:R-:W-:-:S07]  /*1600*/  IMAD.MOV.U32 R13, RZ, RZ, RZ ;  /* 0x000000ffff0d7224 */ /* 0x001fce00078e00ff */
[----:B------:R-:W-:-:S07]  /*1610*/  LEPC R20, `(.L_x_17) ;  /* 0x000000001014794e */ /* 0x000fce0000000000 */
[----:B-1---5:R-:W-:Y:S05]  /*1620*/  CALL.ABS.NOINC R14 ;  /* 0x000000000e007343 */ /* 0x022fea0003c00000 */
.L_x_17:
[----:B------:R-:W-:-:S13]  /*1630*/  ISETP.NE.AND P0, PT, R103, 0x3, PT ;  /* 0x000000036700780c */ /* 0x000fda0003f05270 */
[----:B------:R-:W-:Y:S05]  /*1640*/  @!P0 BRA `(.L_x_18) ;  /* 0x0000000000048947 */ /* 0x000fea0003800000 */
[----:B------:R-:W-:Y:S01]  /*1650*/  BPT.TRAP 0x1 ;  /* 0x000000040000795c */ /* 0x000fe20000300000 */
.L_x_18:
[----:B------:R-:W0:Y:S01]  /*1660*/  S2UR UR5, SR_CgaCtaId ;  /* 0x00000000000579c3 */ /* 0x000e220000008800 */
[----:B------:R-:W-:Y:S01]  /*1670*/  UMOV UR4, 0x400 ;  /* 0x0000040000047882 */ /* 0x000fe20000000000 */
[----:B------:R-:W-:Y:S02]  /*1680*/  IMAD.U32 R0, RZ, RZ, UR40 ;  /* 0x00000028ff007e24 */ /* 0x000fe4000f8e00ff */
[----:B------:R-:W-:-:S03]  /*1690*/  IMAD.U32 R3, RZ, RZ, UR41 ;  /* 0x00000029ff037e24 */ /* 0x000fc6000f8e00ff */
[----:B------:R-:W-:Y:S01]  /*16a0*/  SHF.L.U32 R0, R0, 0x1f, RZ ;  /* 0x0000001f00007819 */ /* 0x000fe200000006ff */
[----:B0-----:R-:W-:-:S06]  /*16b0*/  ULEA UR4, UR5, UR4, 0x18 ;  /* 0x0000000405047291 */ /* 0x001fcc000f8ec03f */
[----:B------:R-:W-:-:S04]  /*16c0*/  IMAD.U32 R6, RZ, RZ, UR4 ;  /* 0x00000004ff067e24 */ /* 0x000fc8000f8e00ff */
[----:B------:R-:W-:-:S04]  /*16d0*/  IMAD R3, R3, 0x8, R6 ;  /* 0x0000000803037824 */ /* 0x000fc800078e0206 */
[----:B------:R0:W1:Y:S01]  /*16e0*/  SYNCS.PHASECHK.TRANS64.TRYWAIT P1, [R3+URZ], R0 ;  /* 0x00000000030075a7 */ /* 0x000062000802017f */
[----:B------:R-:W-:Y:S05]  /*16f0*/  @!P0 BRA `(.L_x_19) ;  /* 0x0000000000048947 */ /* 0x000fea0003800000 */
[----:B------:R-:W-:Y:S01]  /*1700*/  BPT.TRAP 0x1 ;  /* 0x000000040000795c */ /* 0x000fe20000300000 */
.L_x_19:
[----:B------:R-:W-:-:S05]  /*1710*/  IMAD.U32 R4, RZ, RZ, UR44 ;  /* 0x0000002cff047e24 */ /* 0x000fca000f8e00ff */
[----:B------:R-:W-:Y:S01]  /*1720*/  ISETP.GE.AND P2, PT, R4, 0x1, PT ;  /* 0x000000010400780c */ /* 0x000fe20003f46270 */
[----:B-1----:R-:W-:-:S12]  /*1730*/  @P1 BRA `(.L_x_20) ;  /* 0x0000000000081947 */ /* 0x002fd80003800000 */
[----:B------:R-:W1:Y:S02]  /*1740*/  SYNCS.PHASECHK.TRANS64.TRYWAIT P1, [R3+URZ], R0 ;  /* 0x00000000030075a7 */ /* 0x000e64000802017f */
[----:B-1----:R-:W-:Y:S05]  /*1750*/  @!P1 BRA `(.L_x_21) ;  /* 0x0000006400849947 */ /* 0x002fea0003800000 */
.L_x_20:
[----:B------:R-:W-:Y:S05]  /*1760*/  WARPSYNC.ALL ;  /* 0x0000000000007948 */ /* 0x000fea0003800000 */
[----:B------:R-:W-:Y:S01]  /*1770*/  R2UR UR4, R6 ;  /* 0x00000000060472ca */ /* 0x000fe200000e0000 */
[----:B------:R-:W-:Y:S01]  /*1780*/  ULEA UR5, UR41, UR45, 0xa ;  /* 0x0000002d29057291 */ /* 0x000fe2000f8e503f */
[----:B------:R-:W-:Y:S01]  /*1790*/  WARPGROUP.ARRIVE ;  /* 0x00000000000079c5 */ /* 0x000fe20000000000 */
[----:B------:R-:W-:Y:S01]  /*17a0*/  UMOV UR9, 0x40000040 ;  /* 0x4000004000097882 */ /* 0x000fe20000000000 */
[----:B------:R-:W-:-:S04]  /*17b0*/  UMOV UR11, 0x40000040 ;  /* 0x40000040000b7882 */ /* 0x000fc80000000000 */
[----:B------:R-:W-:-:S05]  /*17c0*/  UMOV UR8, UR5 ;  /* 0x0000000500087c82 */ /* 0x000fca0008000000 */
[----:B------:R-:W-:-:S04]  /*17d0*/  UIADD3 UR4, UR4, 0x14100, URZ ;  /* 0x0001410004047890 */ /* 0x000fc8000fffe03f */
[----:B------:R-:W-:-:S04]  /*17e0*/  USHF.R.U32.HI UR4, URZ, 0x4, UR4 ;  /* 0x000000043f047899 */ /* 0x000fc80008011604 */
[----:B------:R-:W-:-:S04]  /*17f0*/  ULOP3.LUT UR4, UR4, 0x3fff, URZ, 0xc0, !UPT ;  /* 0x00003fff04047892 */ /* 0x000fc8000f8ec03f */
[----:B------:R-:W-:-:S04]  /*1800*/  ULOP3.LUT UR4, UR4, 0x10000, URZ, 0xfc, !UPT ;  /* 0x0001000004047892 */ /* 0x000fc8000f8efc3f */
[----:B------:R-:W-:-:S07]  /*1810*/  ULEA UR6, UR41, UR4, 0xa ;  /* 0x0000000429067291 */ /* 0x000fce000f8e503f */
[----:B------:R-:W-:Y:S02]  /*1820*/  UMOV UR10, UR6 ;  /* 0x00000006000a7c82 */ /* 0x000fe40008000000 */
[----:B------:R-:W-:Y:S01]  /*1830*/  HGMMA.64x128x16.F32 R24, gdesc[UR8], RZ, !UPT, gsb0 ;  /* 0x01e00000081879f0 */ /* 0x000fe2000c0008ff */
[----:B------:R-:W-:Y:S02]  /*1840*/  UIADD3 UR8, UR5, 0x2, URZ ;  /* 0x0000000205087890 */ /* 0x000fe4000fffe03f */
[----:B------:R-:W-:Y:S01]  /*1850*/  UIADD3 UR10, UR6, 0x2, URZ ;  /* 0x00000002060a7890 */ /* 0x000fe2000fffe03f */
[----:B------:R-:W-:Y:S01]  /*1860*/  UMOV UR9, 0x40000040 ;  /* 0x4000004000097882 */ /* 0x000fe20000000000 */
[----:B------:R-:W-:Y:S01]  /*1870*/  UMOV UR11, 0x40000040 ;  /* 0x40000040000b7882 */ /* 0x000fe20000000000 */
[----:B------:R-:W-:Y:S02]  /*1880*/  WARPGROUP.DEPBAR.LE gsb0, 0x0 ;  /* 0x00008000000079c5 */ /* 0x000fe40000010000 */
[----:B------:R-:W-:-:S06]  /*1890*/  WARPGROUP.ARRIVE ;  /* 0x00000000000079c5 */ /* 0x000fcc0000000000 */
[----:B------:R-:W-:Y:S01]  /*18a0*/  HGMMA.64x128x16.F32 R24, gdesc[UR8], R24, gsb0 ;  /* 0x01e00000081879f0 */ /* 0x000fe20008000818 */
        /* <DEDUP_REMOVED lines=13> */
[----:B------:R-:W-:Y:S03]  /*1980*/  HGMMA.64x128x16.F32 R24, gdesc[UR8], R24, gsb0 ;  /* 0x01e00000081879f0 */ /* 0x000fe60008000818 */
[----:B------:R-:W-:Y:S02]  /*1990*/  WARPGROUP.DEPBAR.LE gsb0, 0x0 ;  /* 0x00008000000079c5 */ /* 0x000fe40000010000 */
[----:B------:R-:W-:Y:S05]  /*19a0*/  @!P2 BRA `(.L_x_22) ;  /* 0x000000040028a947 */ /* 0x000fea0003800000 */
[----:B------:R-:W-:Y:S01]  /*19b0*/  UIADD3 UR5, UR41, 0x1, URZ ;  /* 0x0000000129057890 */ /* 0x000fe2000fffe03f */
[----:B01----:R-:W-:Y:S02]  /*19c0*/  IMAD.U32 R0, RZ, RZ, UR44 ;  /* 0x0000002cff007e24 */ /* 0x003fe4000f8e00ff */
[----:B------:R-:W-:Y:S01]  /*19d0*/  IMAD.U32 R3, RZ, RZ, UR41 ;  /* 0x00000029ff037e24 */ /* 0x000fe2000f8e00ff */
[----:B------:R-:W-:-:S04]  /*19e0*/  UISETP.NE.AND UP0, UPT, UR5, 0x5, UPT ;  /* 0x000000050500788c */ /* 0x000fc8000bf05270 */
[----:B------:R-:W-:Y:S02]  /*19f0*/  USEL UR6, URZ, 0x1, UP0 ;  /* 0x000000013f067887 */ /* 0x000fe40008000000 */
[----:B------:R-:W-:Y:S02]  /*1a00*/  USEL UR5, UR5, URZ, UP0 ;  /* 0x0000003f05057287 */ /* 0x000fe40008000000 */
[----:B------:R-:W-:-:S06]  /*1a10*/  ULOP3.LUT UR6, UR40, UR6, URZ, 0x3c, !UPT ;  /* 0x0000000628067292 */ /* 0x000fcc000f8e3c3f */
[----:B------:R-:W-:-:S07]  /*1a20*/  IMAD.U32 R7, RZ, RZ, UR6 ;  /* 0x00000006ff077e24 */ /* 0x000fce000f8e00ff */
.L_x_29:
[----:B------:R-:W-:Y:S05]  /*1a30*/  @!P0 BRA `(.L_x_23) ;  /* 0x0000000000048947 */ /* 0x000fea0003800000 */
[----:B------:R-:W-:Y:S01]  /*1a40*/  BPT.TRAP 0x1 ;  /* 0x000000040000795c */ /* 0x000fe20000300000 */
.L_x_23:
[----:B------:R-:W0:Y:S01]  /*1a50*/  S2UR UR7, SR_CgaCtaId ;  /* 0x00000000000779c3 */ /* 0x000e220000008800 */
[----:B------:R-:W-:Y:S01]  /*1a60*/  UMOV UR6, 0x400 ;  /* 0x0000040000067882 */ /* 0x000fe20000000000 */
[----:B------:R-:W-:Y:S01]  /*1a70*/  IMAD.U32 R5, RZ, RZ, UR5 ;  /* 0x00000005ff057e24 */ /* 0x000fe2000f8e00ff */
[----:B------:R-:W-:Y:S01]  /*1a80*/  SHF.L.U32 R4, R7, 0x1f, RZ ;  /* 0x0000001f07047819 */ /* 0x000fe200000006ff */
[----:B0-----:R-:W-:-:S06]  /*1a90*/  ULEA UR6, UR7, UR6, 0x18 ;  /* 0x0000000607067291 */ /* 0x001fcc000f8ec03f */
[----:B------:R-:W-:-:S04]  /*1aa0*/  IMAD.U32 R6, RZ, RZ, UR6 ;  /* 0x00000006ff067e24 */ /* 0x000fc8000f8e00ff */
[----:B------:R-:W-:-:S04]  /*1ab0*/  IMAD R5, R5, 0x8, R6 ;  /* 0x0000000805057824 */ /* 0x000fc800078e0206 */
[----:B------:R0:W1:Y:S01]  /*1ac0*/  SYNCS.PHASECHK.TRANS64.TRYWAIT P1, [R5+URZ], R4 ;  /* 0x00000004050075a7 */ /* 0x000062000802017f */
[----:B------:R-:W-:Y:S05]  /*1ad0*/  @!P0 BRA `(.L_x_24) ;  /* 0x0000000000048947 */ /* 0x000fea0003800000 */
[----:B------:R-:W-:Y:S01]  /*1ae0*/  BPT.TRAP 0x1 ;  /* 0x000000040000795c */ /* 0x000fe20000300000 */
.L_x_24:
[----:B-1----:R-:W-:Y:S05]  /*1af0*/  @P1 BRA `(.L_x_25) ;  /* 0x0000000000081947 */ /* 0x002fea0003800000 */
[----:B------:R-:W1:Y:S02]  /*1b00*/  SYNCS.PHASECHK.TRANS64.TRYWAIT P1, [R5+URZ], R4 ;  /* 0x00000004050075a7 */ /* 0x000e64000802017f */
[----:B-1----:R-:W-:Y:S05]  /*1b10*/  @!P1 BRA `(.L_x_26) ;  /* 0x0000006000a89947 */ /* 0x002fea0003800000 */
.L_x_25:
[----:B------:R-:W-:Y:S01]  /*1b20*/  ULEA UR6, UR5, UR45, 0xa ;  /* 0x0000002d05067291 */ /* 0x000fe2000f8e503f */
[----:B------:R-:W-:Y:S01]  /*1b30*/  WARPGROUP.ARRIVE ;  /* 0x00000000000079c5 */ /* 0x000fe20000000000 */
[----:B------:R-:W-:Y:S01]  /*1b40*/  ULEA UR7, UR5, UR4, 0xa ;  /* 0x0000000405077291 */ /* 0x000fe2000f8e503f */
[----:B------:R-:W-:Y:S01]  /*1b50*/  UMOV UR9, 0x40000040 ;  /* 0x4000004000097882 */ /* 0x000fe20000000000 */
[----:B------:R-:W-:-:S03]  /*1b60*/  UMOV UR11, 0x40000040 ;  /* 0x40000040000b7882 */ /* 0x000fc60000000000 */
[----:B------:R-:W-:Y:S02]  /*1b70*/  UMOV UR8, UR6 ;  /* 0x0000000600087c82 */ /* 0x000fe40008000000 */
[----:B------:R-:W-:Y:S02]  /*1b80*/  UMOV UR10, UR7 ;  /* 0x00000007000a7c82 */ /* 0x000fe40008000000 */
[----:B------:R-:W-:Y:S01]  /*1b90*/  HGMMA.64x128x16.F32 R24, gdesc[UR8], R24, gsb0 ;  /* 0x01e00000081879f0 */ /* 0x000fe20008000818 */
[----:B------:R-:W-:Y:S02]  /*1ba0*/  UIADD3 UR8, UR6, 0x2, URZ ;  /* 0x0000000206087890 */ /* 0x000fe4000fffe03f */
[----:B------:R-:W-:Y:S01]  /*1bb0*/  UIADD3 UR10, UR7, 0x2, URZ ;  /* 0x00000002070a7890 */ /* 0x000fe2000fffe03f */
[----:B------:R-:W-:Y:S01]  /*1bc0*/  UMOV UR9, 0x40000040 ;  /* 0x4000004000097882 */ /* 0x000fe20000000000 */
[----:B------:R-:W-:Y:S01]  /*1bd0*/  UMOV UR11, 0x40000040 ;  /* 0x40000040000b7882 */ /* 0x000fe20000000000 */
[----:B------:R-:W-:-:S02]  /*1be0*/  WARPGROUP.DEPBAR.LE gsb0, 0x0 ;  /* 0x00008000000079c5 */ /* 0x000fc40000010000 */
        /* <DEDUP_REMOVED lines=18> */
[----:B------:R-:W-:Y:S01]  /*1d10*/  BPT.TRAP 0x1 ;  /* 0x000000040000795c */ /* 0x000fe20000300000 */
.L_x_27:
[----:B------:R-:W-:-:S13]  /*1d20*/  ISETP.NE.AND P1, PT, R102, RZ, PT ;  /* 0x000000ff6600720c */ /* 0x000fda0003f25270 */
[----:B01----:R-:W-:-:S04]  /*1d30*/  @P1 IMAD R4, R3, 0x8, R6 ;  /* 0x0000000803041824 */ /* 0x003fc800078e0206 */
[----:B------:R-:W-:-:S05]  /*1d40*/  @P1 VIADD R4, R4, 0x28 ;  /* 0x0000002804041836 */ /* 0x000fca0000000000 */
[----:B------:R-:W-:-:S04]  /*1d50*/  @P1 PRMT R4, R19, 0x654, R4 ;  /* 0x0000065413041816 */ /* 0x000fc80000000004 */
[----:B------:R0:W-:Y:S01]  /*1d60*/  @P1 SYNCS.ARRIVE.TRANS64.RED.A1T0 RZ, [R4+URZ], RZ ;  /* 0x000000ff04ff19a7 */ /* 0x0001e2000810043f */
[----:B------:R-:W-:-:S13]  /*1d70*/  ISETP.GT.U32.AND P1, PT, R18, 0x1, PT ;  /* 0x000000011200780c */ /* 0x000fda0003f24070 */
[----:B0-----:R-:W-:Y:S05]  /*1d80*/  @P1 BRA `(.L_x_28) ;  /* 0x0000000000041947 */ /* 0x001fea0003800000 */
[----:B------:R-:W-:Y:S01]  /*1d90*/  BPT.TRAP 0x1 ;  /* 0x000000040000795c */ /* 0x000fe20000300000 */
.L_x_28:
[----:B------:R-:W-:Y:S01]  /*1da0*/  UIADD3 UR5, UR5, 0x1, URZ ;  /* 0x0000000105057890 */ /* 0x000fe2000fffe03f */
[C---:B------:R-:W-:Y:S01]  /*1db0*/  ISETP.GT.AND P2, PT, R0.reuse, 0x1, PT ;  /* 0x000000010000780c */ /* 0x040fe20003f44270 */
[----:B------:R-:W-:Y:S02]  /*1dc0*/  VIADD R3, R3, 0x1 ;  /* 0x0000000103037836 */ /* 0x000fe40000000000 */
[----:B------:R-:W-:Y:S01]  /*1dd0*/  UISETP.NE.AND UP0, UPT, UR5, 0x5, UPT ;  /* 0x000000050500788c */ /* 0x000fe2000bf05270 */
[----:B------:R-:W-:Y:S02]  /*1de0*/  VIADD R0, R0, 0xffffffff ;  /* 0xffffffff00007836 */ /* 0x000fe40000000000 */
[C---:B------:R-:W-:Y:S01]  /*1df0*/  ISETP.NE.AND P1, PT, R3.reuse, 0x5, PT ;  /* 0x000000050300780c */ /* 0x040fe20003f25270 */
[----:B------:R-:W-:Y:S02]  /*1e00*/  USEL UR6, URZ, 0x1, UP0 ;  /* 0x000000013f067887 */ /* 0x000fe40008000000 */
[----:B------:R-:W-:Y:S01]  /*1e10*/  USEL UR5, UR5, URZ, UP0 ;  /* 0x0000003f05057287 */ /* 0x000fe20008000000 */
[----:B------:R-:W-:-:S03]  /*1e20*/  SEL R3, R3, RZ, P1 ;  /* 0x000000ff03037207 */ /* 0x000fc60000800000 */
[----:B------:R-:W-:Y:S01]  /*1e30*/  LOP3.LUT R7, R7, UR6, RZ, 0x3c, !PT ;  /* 0x0000000607077c12 */ /* 0x000fe2000f8e3cff */
[----:B------:R-:W-:Y:S07]  /*1e40*/  @P2 BRA `(.L_x_29) ;  /* 0xfffffff800f82947 */ /* 0x000fee000383ffff */
.L_x_22:
[----:B01----:R-:W0:Y:S02]  /*1e50*/  LDC R0, c[0x0][0x28c] ;  /* 0x0000a300ff007b82 */ /* 0x003e240000000800 */
[----:B0-----:R-:W-:-:S13]  /*1e60*/  ISETP.GE.AND P1, PT, R0, 0x1, PT ;  /* 0x000000010000780c */ /* 0x001fda0003f26270 */
[----:B------:R-:W-:Y:S05]  /*1e70*/  @!P1 BRA `(.L_x_30) ;  /* 0x0000000000449947 */ /* 0x000fea0003800000 */
[----:B------:R-:W-:Y:S05]  /*1e80*/  @!P0 BRA `(.L_x_31) ;  /* 0x0000000000048947 */ /* 0x000fea0003800000 */
[----:B------:R-:W-:Y:S01]  /*1e90*/  BPT.TRAP 0x1 ;  /* 0x000000040000795c */ /* 0x000fe20000300000 */
.L_x_31:
[----:B------:R-:W-:-:S13]  /*1ea0*/  ISETP.NE.AND P0, PT, R102, RZ, PT ;  /* 0x000000ff6600720c */ /* 0x000fda0003f05270 */
[----:B------:R-:W-:-:S05]  /*1eb0*/  VOTEU.ANY UP0, P0 ;  /* 0x00000000003f7886 */ /* 0x000fca0000000100 */
[----:B------:R-:W-:-:S06]  /*1ec0*/  @UP0 UIADD3 UR4, UR44, UR41, URZ ;  /* 0x000000292c040290 */ /* 0x000fcc000fffe03f */
[----:B------:R-:W-:Y:S02]  /*1ed0*/  IMAD.U32 R4, RZ, RZ, UR4 ;  /* 0x00000004ff047e24 */ /* 0x000fe4000f8e00ff */
[----:B------:R-:W-:Y:S02]  /*1ee0*/  IMAD.U32 R3, RZ, RZ, UR4 ;  /* 0x00000004ff037e24 */ /* 0x000fe4000f8e00ff */
[----:B------:R-:W-:-:S05]  /*1ef0*/  @P0 IMAD.WIDE.U32 R4, R4, -0x33333333, RZ ;  /* 0xcccccccd04040825 */ /* 0x000fca00078e00ff */
[----:B------:R-:W-:-:S05]  /*1f00*/  @P0 SHF.R.U32.HI R0, RZ, 0x2, R5 ;  /* 0x00000002ff000819 */ /* 0x000fca0000011605 */
[----:B------:R-:W-:-:S04]  /*1f10*/  @P0 IMAD R0, R0, -0x5, R3 ;  /* 0xfffffffb00000824 */ /* 0x000fc800078e0203 */
[----:B------:R-:W-:-:S04]  /*1f20*/  @P0 IMAD R0, R0, 0x8, R6 ;  /* 0x0000000800000824 */ /* 0x000fc800078e0206 */
[----:B------:R-:W-:-:S05]  /*1f30*/  @P0 VIADD R0, R0, 0x28 ;  /* 0x0000002800000836 */ /* 0x000fca0000000000 */
[----:B------:R-:W-:-:S04]  /*1f40*/  @P0 PRMT R0, R19, 0x654, R0 ;  /* 0x0000065413000816 */ /* 0x000fc80000000000 */
[----:B------:R0:W-:Y:S01]  /*1f50*/  @P0 SYNCS.ARRIVE.TRANS64.RED.A1T0 RZ, [R0+URZ], RZ ;  /* 0x000000ff00ff09a7 */ /* 0x0001e2000810043f */
[----:B------:R-:W-:-:S13]  /*1f60*/  ISETP.GT.U32.AND P0, PT, R18, 0x1, PT ;  /* 0x000000011200780c */ /* 0x000fda0003f04070 */
[----:B0-----:R-:W-:Y:S05]  /*1f70*/  @P0 BRA `(.L_x_30) ;  /* 0x0000000000040947 */ /* 0x001fea0003800000 */
[----:B------:R-:W-:Y:S01]  /*1f80*/  BPT.TRAP 0x1 ;  /* 0x000000040000795c */ /* 0x000fe20000300000 */
.L_x_30:
[----:B------:R-:W-:Y:S01]  /*1f90*/  IMAD.SHL.U32 R3, R100, 0x80, RZ ;  /* 0x0000008064037824 */ /* 0x000fe200078e00ff */
[----:B------:R-:W-:Y:S01]  /*1fa0*/  UIADD3 UR41, UR43, UR41, URZ ;  /* 0x000000292b297290 */ /* 0x000fe2000fffe03f */
[----:B------:R-:W-:Y:S01]  /*1fb0*/  SHF.R.S32.HI R13, RZ, 0x1f, R99 ;  /* 0x0000001fff0d7819 */ /* 0x000fe20000011463 */
[----:B------:R-:W-:Y:S01]  /*1fc0*/  UISETP.GE.U32.AND UP1, UPT, UR43, 0x5, UPT ;  /* 0x000000052b00788c */ /* 0x000fe2000bf26070 */
[----:B------:R-:W-:Y:S01]  /*1fd0*/  IMAD.SHL.U32 R7, R101, 0x80, RZ ;  /* 0x0000008065077824 */ /* 0x000fe200078e00ff */
[----:B------:R-:W-:Y:S01]  /*1fe0*/  ULDC UR7, c[0x0][0x288] ;  /* 0x0000a20000077ab9 */ /* 0x000fe20000000800 */
[C---:B------:R-:W-:Y:S01]  /*1ff0*/  LOP3.LUT R8, R3.reuse, 0x6, R94, 0xf8, !PT ;  /* 0x0000000603087812 */ /* 0x040fe200078ef85e */
[----:B------:R-:W-:Y:S01]  /*2000*/  UISETP.GT.U32.AND UP0, UPT, UR41, 0x4, UPT ;  /* 0x000000042900788c */ /* 0x000fe2000bf04070 */
[----:B------:R-:W-:Y:S01]  /*2010*/  ISETP.GE.AND P0, PT, R3, UR7, PT ;  /* 0x0000000703007c0c */ /* 0x000fe2000bf06270 */
[----:B------:R-:W-:Y:S01]  /*2020*/  ULDC.64 UR4, c[0x0][0x5d0] ;  /* 0x0001740000047ab9 */ /* 0x000fe20000000a00 */
[--C-:B------:R-:W-:Y:S01]  /*2030*/  SHF.R.S32.HI R9, RZ, 0x1f, R8.reuse ;  /* 0x0000001fff097819 */ /* 0x100fe20000011408 */
[----:B------:R-:W-:Y:S01]  /*2040*/  ULDC UR10, c[0x0][0x284] ;  /* 0x0000a100000a7ab9 */ /* 0x000fe20000000800 */
[----:B------:R-:W-:Y:S01]  /*2050*/  IMAD R0, R13, UR4, RZ ;  /* 0x000000040d007c24 */ /* 0x000fe2000f8e02ff */
[----:B------:R-:W-:Y:S01]  /*2060*/  UISETP.LT.U32.AND UP0, UPT, UR43, 0x5, UP0 ;  /* 0x000000052b00788c */ /* 0x000fe20008701070 */
[----:B------:R-:W-:Y:S01]  /*2070*/  ISETP.GE.OR P0, PT, R7, UR10, P0 ;  /* 0x0000000a07007c0c */ /* 0x000fe20008706670 */
[----:B------:R-:W-:Y:S01]  /*2080*/  IMAD.WIDE.U32 R4, R99, UR4, R8 ;  /* 0x0000000463047c25 */ /* 0x000fe2000f8e0008 */
[----:B------:R-:W-:Y:S01]  /*2090*/  ULDC.64 UR8, c[0x0][0x5c8] ;  /* 0x0001720000087ab9 */ /* 0x000fe20000000a00 */
[----:B------:R-:W-:-:S02]  /*20a0*/  USEL UR6, URZ, 0x1, !UP0 ;  /* 0x000000013f067887 */ /* 0x000fc4000c000000 */
[----:B------:R-:W-:Y:S01]  /*20b0*/  IMAD R11, R99, UR5, R0 ;  /* 0x00000005630b7c24 */ /* 0x000fe2000f8e0200 */
[----:B------:R-:W-:Y:S01]  /*20c0*/  @UP1 UIMAD.WIDE.U32 UR4, UR41, -0x33333333, URZ ;  /* 0xcccccccd290418a5 */ /* 0x000fe2000f8e003f */
[----:B------:R-:W-:Y:S01]  /*20d0*/  IMAD.WIDE R100, R101, 0x80, R22 ;  /* 0x0000008065647825 */ /* 0x000fe200078e0216 */
[----:B------:R-:W-:Y:S02]  /*20e0*/  ULOP3.LUT UR40, UR40, UR6, URZ, 0x3c, !UPT ;  /* 0x0000000628287292 */ /* 0x000fe4000f8e3c3f */
[----:B------:R-:W-:Y:S01]  /*20f0*/  @UP1 USHF.R.U32.HI UR4, URZ, 0x2, UR5 ;  /* 0x000000023f041899 */ /* 0x000fe20008011605 */
[----:B------:R-:W-:Y:S02]  /*2100*/  IMAD.IADD R5, R5, 0x1, R11 ;  /* 0x0000000105057824 */ /* 0x000fe400078e020b */
[----:B------:R-:W-:Y:S01]  /*2110*/  IMAD R11, R101, UR8, RZ ;  /* 0x00000008650b7c24 */ /* 0x000fe2000f8e02ff */
[----:B------:R-:W-:Y:S01]  /*2120*/  @UP1 ULOP3.LUT UR40, UR40, 0x1, UR4, 0x78, !UPT ;  /* 0x0000000128281892 */ /* 0x000fe2000f8e7804 */
[----:B------:R-:W-:-:S04]  /*2130*/  IMAD.WIDE.U32 R104, R100, UR8, R4 ;  /* 0x0000000864687c25 */ /* 0x000fc8000f8e0004 */
[----:B------:R-:W-:Y:S02]  /*2140*/  IMAD R11, R100, UR9, R11 ;  /* 0x00000009640b7c24 */ /* 0x000fe4000f8e020b */
[----:B------:R-:W-:Y:S01]  /*2150*/  IMAD.MOV.U32 R0, RZ, RZ, -0x1 ;  /* 0xffffffffff007424 */ /* 0x000fe200078e00ff */
[----:B------:R-:W-:Y:S06]  /*2160*/  @P0 BRA `(.L_x_32) ;  /* 0x0000004000040947 */ /* 0x000fec0003800000 */
[----:B-----5:R-:W-:Y:S01]  /*2170*/  FSETP.NEU.AND P1, PT, R89, RZ, PT ;  /* 0x000000ff5900720b */ /* 0x020fe20003f2d000 */
[----:B------:R-:W-:Y:S01]  /*2180*/  IMAD.IADD R4, R93, 0x1, -R3 ;  /* 0x000000015d047824 */ /* 0x000fe200078e0a03 */
[----:B------:R-:W-:Y:S01]  /*2190*/  BSSY B0, `(.L_x_32) ;  /* 0x00003fe000007945 */ /* 0x000fe20003800000 */
[----:B------:R-:W-:Y:S02]  /*21a0*/  IMAD.IADD R3, R98, 0x1, -R7 ;  /* 0x0000000162037824 */ /* 0x000fe400078e0a07 */
[----:B------:R-:W-:Y:S01]  /*21b0*/  IMAD.IADD R115, R105, 0x1, R11 ;  /* 0x0000000169737824 */ /* 0x000fe200078e020b */
[----:B------:R-:W-:-:S04]  /*21c0*/  ISETP.GT.AND P0, PT, R4, RZ, PT ;  /* 0x000000ff0400720c */ /* 0x000fc80003f04270 */
[----:B------:R-:W-:-:S03]  /*21d0*/  ISETP.GT.AND P3, PT, R3, RZ, P0 ;  /* 0x000000ff0300720c */ /* 0x000fc60000764270 */
[----:B------:R-:W-:Y:S10]  /*21e0*/  @!P1 BRA `(.L_x_33) ;  /* 0x0000002c00289947 */ /* 0x000ff40003800000 */
[----:B------:R-:W0:Y:S01]  /*21f0*/  LDC.64 R108, c[0x0][0x5b8] ;  /* 0x00016e00ff6c7b82 */ /* 0x000e220000000a00 */
[----:B------:R-:W-:-:S07]  /*2200*/  ULDC.64 UR4, c[0x0][0x5c0] ;  /* 0x0001700000047ab9 */ /* 0x000fce0000000a00 */
[----:B------:R-:W1:Y:S08]  /*2210*/  LDC.64 R110, c[0x0][0x5b0] ;  /* 0x00016c00ff6e7b82 */ /* 0x000e700000000a00 */
[----:B------:R-:W2:Y:S01]  /*2220*/  LDC.64 R112, c[0x0][0x5a8] ;  /* 0x00016a00ff707b82 */ /* 0x000ea20000000a00 */
[-C--:B0-----:R-:W-:Y:S02]  /*2230*/  IMAD R6, R13, R108.reuse, RZ ;  /* 0x0000006c0d067224 */ /* 0x081fe400078e02ff */
[----:B------:R-:W-:-:S04]  /*2240*/  IMAD.WIDE.U32 R106, R99, R108, R8 ;  /* 0x0000006c636a7225 */ /* 0x000fc800078e0008 */
[----:B------:R-:W-:Y:S02]  /*2250*/  IMAD R105, R99, R109, R6 ;  /* 0x0000006d63697224 */ /* 0x000fe400078e0206 */
[-C--:B-1----:R-:W-:Y:S02]  /*2260*/  IMAD R5, R101, R110.reuse, RZ ;  /* 0x0000006e65057224 */ /* 0x082fe400078e02ff */
[----:B------:R-:W-:Y:S02]  /*2270*/  IMAD.IADD R13, R107, 0x1, R105 ;  /* 0x000000016b0d7824 */ /* 0x000fe400078e0269 */
[----:B------:R-:W-:Y:S02]  /*2280*/  IMAD.MOV.U32 R12, RZ, RZ, R106 ;  /* 0x000000ffff0c7224 */ /* 0x000fe400078e006a */
[C---:B------:R-:W-:Y:S02]  /*2290*/  IMAD R109, R100.reuse, R111, R5 ;  /* 0x0000006f646d7224 */ /* 0x040fe400078e0205 */
[----:B------:R-:W-:-:S04]  /*22a0*/  IMAD.WIDE.U32 R6, R100, R110, R12 ;  /* 0x0000006e64067225 */ /* 0x000fc800078e000c */
[----:B------:R-:W-:Y:S01]  /*22b0*/  IMAD.IADD R5, R7, 0x1, R109 ;  /* 0x0000000107057824 */ /* 0x000fe200078e026d */
[----:B--2---:R-:W-:-:S04]  /*22c0*/  LEA R14, P1, R6, R112, 0x1 ;  /* 0x00000070060e7211 */ /* 0x004fc800078208ff */
[----:B------:R-:W-:-:S05]  /*22d0*/  LEA.HI.X R15, R6, R113, R5, 0x1, P1 ;  /* 0x00000071060f7211 */ /* 0x000fca00008f0c05 */
[----:B------:R0:W2:Y:S01]  /*22e0*/  @P3 LDG.E.LTC128B.U16 R5, desc[UR38][R14.64] ;  /* 0x000000260e053981 */ /* 0x0000a2000c1e1520 */
[----:B------:R-:W-:Y:S01]  /*22f0*/  IMAD.WIDE.U32 R6, R100, R110, R8 ;  /* 0x0000006e64067225 */ /* 0x000fe200078e0008 */
[----:B------:R-:W-:Y:S03]  /*2300*/  BSSY B1, `(.L_x_34) ;  /* 0x0000013000017945 */ /* 0x000fe60003800000 */
[----:B------:R-:W-:Y:S02]  /*2310*/  IMAD.IADD R7, R109, 0x1, R7 ;  /* 0x000000016d077824 */ /* 0x000fe400078e0207 */
[----:B------:R-:W-:Y:S01]  /*2320*/  IMAD.WIDE.U32 R20, R99, R108, R6 ;  /* 0x0000006c63147225 */ /* 0x000fe200078e0006 */
[----:B0-----:R-:W-:-:S03]  /*2330*/  SHF.L.U64.HI R15, R110, 0x3, R111 ;  /* 0x000000036e0f7819 */ /* 0x001fc6000001026f */
[----:B------:R-:W-:Y:S01]  /*2340*/  IMAD.IADD R7, R105, 0x1, R21 ;  /* 0x0000000169077824 */ /* 0x000fe200078e0215 */
[----:B------:R-:W-:Y:S01]  /*2350*/  LEA R6, P4, R20, R112, 0x1 ;  /* 0x0000007014067211 */ /* 0x000fe200078808ff */
[----:B------:R-:W-:-:S03]  /*2360*/  IMAD.SHL.U32 R14, R110, 0x8, RZ ;  /* 0x000000086e0e7824 */ /* 0x000fc600078e00ff */
[----:B------:R-:W-:Y:S01]  /*2370*/  LEA.HI.X R7, R20, R113, R7, 0x1, P4 ;  /* 0x0000007114077211 */ /* 0x000fe200020f0c07 */
[----:B--2---:R-:W-:-:S05]  /*2380*/  HADD2.F32 R10, -RZ, R5.H0_H0 ;  /* 0x20000005ff0a7230 */ /* 0x004fca0000004100 */
[----:B------:R-:W-:Y:S01]  /*2390*/  FMUL R11, R10, R89 ;  /* 0x000000590a0b7220 */ /* 0x000fe20000400000 */
[----:B------:R-:W-:-:S03]  /*23a0*/  LEA R10, P1, R104, UR4, 0x1 ;  /* 0x00000004680a7c11 */ /* 0x000fc6000f8208ff */
[----:B------:R-:W-:Y:S01]  /*23b0*/  FFMA R24, R24, R88, R11 ;  /* 0x0000005818187223 */ /* 0x000fe2000000000b */
[----:B------:R-:W-:Y:S02]  /*23c0*/  LEA.HI.X R11, R104, UR5, R115, 0x1, P1 ;  /* 0x00000005680b7c11 */ /* 0x000fe400088f0c73 */
[----:B------:R-:W-:Y:S02]  /*23d0*/  ISETP.GT.AND P1, PT, R4, 0x1, PT ;  /* 0x000000010400780c */ /* 0x000fe40003f24270 */
[----:B------:R-:W-:Y:S02]  /*23e0*/  F2FP.F16.F32.PACK_AB R24, RZ, R24 ;  /* 0x00000018ff18723e */ /* 0x000fe400000000ff */
[----:B------:R-:W-:-:S03]  /*23f0*/  ISETP.GT.AND P2, PT, R3, RZ, P1 ;  /* 0x000000ff0300720c */ /* 0x000fc60000f44270 */
[----:B------:R0:W-:Y:S10]  /*2400*/  @P3 STG.E.U16 desc[UR38][R10.64], R24 ;  /* 0x000000180a003986 */ /* 0x0001f4000c101526 */
[----:B------:R-:W-:Y:S05]  /*2410*/  @!P2 BRA `(.L_x_35) ;  /* 0x000000000004a947 */ /* 0x000fea0003800000 */
[----:B------:R1:W5:Y:S02]  /*2420*/  LDG.E.LTC128B.U16 R5, desc[UR38][R6.64+0x2] ;  /* 0x0000022606057981 */ /* 0x000364000c1e1520 */
.L_x_35:
[----:B------:R-:W-:Y:S05]  /*2430*/  BSYNC B1 ;  /* 0x0000000000017941 */ /* 0x000fea0003800000 */
.L_x_34:
[----:B-----5:R-:W-:Y:S01]  /*2440*/  HADD2.F32 R12, -RZ, R5.H0_H0 ;  /* 0x20000005ff0c7230 */ /* 0x020fe20000004100 */
[----:B------:R-:W-:Y:S01]  /*2450*/  ISETP.GT.AND P0, PT, R3, 0x8, P0 ;  /* 0x000000080300780c */ /* 0x000fe20000704270 */
[----:B------:R-:W-:Y:S01]  /*2460*/  IMAD.WIDE.U32 R20, R100, R110, R14 ;  /* 0x0000006e64147225 */ /* 0x000fe200078e000e */
[----:B0-----:R-:W-:-:S03]  /*2470*/  PRMT R24, R5, 0x7610, R24 ;  /* 0x0000761005187816 */ /* 0x001fc60000000018 */
[----:B------:R-:W-:Y:S01]  /*2480*/  FMUL R12, R12, R89 ;  /* 0x000000590c0c7220 */ /* 0x000fe20000400000 */
[----:B------:R-:W-:Y:S01]  /*2490*/  IMAD.IADD R109, R109, 0x1, R21 ;  /* 0x000000016d6d7824 */ /* 0x000fe200078e0215 */
[----:B------:R-:W-:Y:S02]  /*24a0*/  IADD3 R106, P3, R106, R20, RZ ;  /* 0x000000146a6a7210 */ /* 0x000fe40007f7e0ff */
[----:B------:R-:W-:-:S03]  /*24b0*/  FFMA R12, R25, R88, R12 ;  /* 0x00000058190c7223 */ /* 0x000fc6000000000c */
[----:B------:R-:W-:Y:S01]  /*24c0*/  IMAD.X R13, R109, 0x1, R13, P3 ;  /* 0x000000016d0d7824 */ /* 0x000fe200018e060d */
[C---:B------:R-:W-:Y:S02]  /*24d0*/  LEA R14, P3, R106.reuse, R112, 0x1 ;  /* 0x000000706a0e7211 */ /* 0x040fe400078608ff */
[----:B------:R-:W-:Y:S02]  /*24e0*/  F2FP.F16.F32.PACK_AB R12, RZ, R12 ;  /* 0x0000000cff0c723e */ /* 0x000fe400000000ff */
[----:B------:R-:W-:Y:S02]  /*24f0*/  LEA.HI.X R15, R106, R113, R13, 0x1, P3 ;  /* 0x000000716a0f7211 */ /* 0x000fe400018f0c0d */
[----:B------:R-:W-:-:S05]  /*2500*/  PRMT R21, R12, 0x7610, R21 ;  /* 0x000076100c157816 */ /* 0x000fca0000000015 */
[----:B------:R0:W-:Y:S04]  /*2510*/  @P2 STG.E.U16 desc[UR38][R10.64+0x2], R21 ;  /* 0x000002150a002986 */ /* 0x0001e8000c101526 */
[----:B------:R-:W2:Y:S01]  /*2520*/  @P0 LDG.E.LTC128B.U16 R24, desc[UR38][R14.64] ;  /* 0x000000260e180981 */ /* 0x000ea2000c1e1520 */
[----:B------:R-:W-:Y:S01]  /*2530*/  IADD3 R20, P2, R8, R20, RZ ;  /* 0x0000001408147210 */ /* 0x000fe20007f5e0ff */
[----:B------:R-:W-:Y:S01]  /*2540*/  BSSY B1, `(.L_x_36) ;  /* 0x0000011000017945 */ /* 0x000fe20003800000 */
[C---:B------:R-:W-:Y:S02]  /*2550*/  SHF.L.U64.HI R13, R90.reuse, 0x1, R91 ;  /* 0x000000015a0d7819 */ /* 0x040fe4000001025b */
[----:B------:R-:W-:Y:S01]  /*2560*/  ISETP.GT.AND P1, PT, R3, 0x8, P1 ;  /* 0x000000080300780c */ /* 0x000fe20000f24270 */
[----:B0-----:R-:W-:Y:S01]  /*2570*/  IMAD.X R21, R9, 0x1, R109, P2 ;  /* 0x0000000109157824 */ /* 0x001fe200010e066d */
[----:B------:R-:W-:Y:S01]  /*2580*/  LEA R12, P2, R90, R10, 0x1 ;  /* 0x0000000a5a0c7211 */ /* 0x000fe200078408ff */
[----:B------:R-:W-:-:S04]  /*2590*/  IMAD.WIDE.U32 R20, R99, R108, R20 ;  /* 0x0000006c63147225 */ /* 0x000fc800078e0014 */
[----:B------:R-:W-:Y:S02]  /*25a0*/  IMAD.X R13, R13, 0x1, R11, P2 ;  /* 0x000000010d0d7824 */ /* 0x000fe400010e060b */
[----:B------:R-:W-:Y:S02]  /*25b0*/  IMAD.IADD R9, R105, 0x1, R21 ;  /* 0x0000000169097824 */ /* 0x000fe400078e0215 */
[----:B--2---:R-:W-:-:S05]  /*25c0*/  HADD2.F32 R8, -RZ, R24.H0_H0 ;  /* 0x20000018ff087230 */ /* 0x004fca0000004100 */
[----:B------:R-:W-:Y:S01]  /*25d0*/  FMUL R5, R8, R89 ;  /* 0x0000005908057220 */ /* 0x000fe20000400000 */
[----:B------:R-:W-:-:S03]  /*25e0*/  LEA R8, P3, R20, R112, 0x1 ;  /* 0x0000007014087211 */ /* 0x000fc600078608ff */
[----:B------:R-:W-:Y:S01]  /*25f0*/  FFMA R5, R26, R88, R5 ;  /* 0x000000581a057223 */ /* 0x000fe20000000005 */
[----:B------:R-:W-:-:S04]  /*2600*/  LEA.HI.X R9, R20, R113, R9, 0x1, P3 ;  /* 0x0000007114097211 */ /* 0x000fc800018f0c09 */
[----:B------:R-:W-:-:S05]  /*2610*/  F2FP.F16.F32.PACK_AB R5, RZ, R5 ;  /* 0x00000005ff05723e */ /* 0x000fca00000000ff */
[----:B------:R0:W-:Y:S01]  /*2620*/  @P0 STG.E.U16 desc[UR38][R12.64], R5 ;  /* 0x000000050c000986 */ /* 0x0001e2000c101526 */
[----:B------:R-:W-:Y:S05]  /*2630*/  @!P1 BRA `(.L_x_37) ;  /* 0x0000000000049947 */ /* 0x000fea0003800000 */
[----:B------:R2:W5:Y:S02]  /*2640*/  LDG.E.LTC128B.U16 R24, desc[UR38][R8.64+0x2] ;  /* 0x0000022608187981 */ /* 0x000564000c1e1520 */
.L_x_37:
[----:B------:R-:W-:Y:S05]  /*2650*/  BSYNC B1 ;  /* 0x0000000000017941 */ /* 0x000fea0003800000 */
.L_x_36:
[----:B-----5:R-:W-:Y:S01]  /*2660*/  HADD2.F32 R14, -RZ, R24.H0_H0 ;  /* 0x20000018ff0e7230 */ /* 0x020fe20000004100 */
[----:B------:R-:W-:Y:S01]  /*2670*/  ISETP.GT.AND P0, PT, R4, 0x8, PT ;  /* 0x000000080400780c */ /* 0x000fe20003f04270 */
[----:B------:R-:W-:Y:S03]  /*2680*/  BSSY B1, `(.L_x_38) ;  /* 0x0000008000017945 */ /* 0x000fe60003800000 */
[----:B------:R-:W-:Y:S01]  /*2690*/  FMUL R14, R14, R89 ;  /* 0x000000590e0e7220 */ /* 0x000fe20000400000 */
[----:B------:R-:W-:-:S03]  /*26a0*/  ISETP.GT.AND P2, PT, R3, RZ, P0 ;  /* 0x000000ff0300720c */ /* 0x000fc60000744270 */
[----:B------:R-:W-:-:S05]  /*26b0*/  FFMA R14, R27, R88, R14 ;  /* 0x000000581b0e7223 */ /* 0x000fca000000000e */
[----:B------:R-:W-:-:S05]  /*26c0*/  F2FP.F16.F32.PACK_AB R14, RZ, R14 ;  /* 0x0000000eff0e723e */ /* 0x000fca00000000ff */
[----:B------:R3:W-:Y:S01]  /*26d0*/  @P1 STG.E.U16 desc[UR38][R12.64+0x2], R14 ;  /* 0x0000020e0c001986 */ /* 0x0007e2000c101526 */
[----:B------:R-:W-:Y:S05]  /*26e0*/  @!P2 BRA `(.L_x_39) ;  /* 0x000000000004a947 */ /* 0x000fea0003800000 */
[----:B------:R4:W5:Y:S02]  /*26f0*/  LDG.E.LTC128B.U16 R24, desc[UR38][R6.64+0x10] ;  /* 0x0000102606187981 */ /* 0x000964000c1e1520 */
.L_x_39:
[----:B------:R-:W-:Y:S05]  /*2700*/  BSYNC B1 ;  /* 0x0000000000017941 */ /* 0x000fea0003800000 */
.L_x_38:
[----:B---3-5:R-:W-:Y:S01]  /*2710*/  HADD2.F32 R14, -RZ, R24.H0_H0 ;  /* 0x20000018ff0e7230 */ /* 0x028fe20000004100 */
[----:B------:R-:W-:Y:S01]  /*2720*/  ISETP.GT.AND P1, PT, R4, 0x9, PT ;  /* 0x000000090400780c */ /* 0x000fe20003f24270 */
[----:B------:R-:W-:Y:S03]  /*2730*/  BSSY B1, `(.L_x_40) ;  /* 0x0000008000017945 */ /* 0x000fe60003800000 */
[----:B0-----:R-:W-:Y:S01]  /*2740*/  FMUL R5, R14, R89 ;  /* 0x000000590e057220 */ /* 0x001fe20000400000 */
[----:B------:R-:W-:-:S03]  /*2750*/  ISETP.GT.AND P3, PT, R3, RZ, P1 ;  /* 0x000000ff0300720c */ /* 0x000fc60000f64270 */
[----:B------:R-:W-:-:S05]  /*2760*/  FFMA R5, R28, R88, R5 ;  /* 0x000000581c057223 */ /* 0x000fca0000000005 */
[----:B------:R-:W-:-:S05]  /*2770*/  F2FP.F16.F32.PACK_AB R5, RZ, R5 ;  /* 0x00000005ff05723e */ /* 0x000fca00000000ff */
[----:B------:R0:W-:Y:S01]  /*2780*/  @P2 STG.E.U16 desc[UR38][R10.64+0x10], R5 ;  /* 0x000010050a002986 */ /* 0x0001e2000c101526 */
[----:B------:R-:W-:Y:S05]  /*2790*/  @!P3 BRA `(.L_x_41) ;  /* 0x000000000004b947 */ /* 0x000fea0003800000 */
[----:B------:R3:W5:Y:S02]  /*27a0*/  LDG.E.LTC128B.U16 R24, desc[UR38][R6.64+0x12] ;  /* 0x0000122606187981 */ /* 0x000764000c1e1520 */
.L_x_41:
[----:B------:R-:W-:Y:S05]  /*27b0*/  BSYNC B1 ;  /* 0x0000000000017941 */ /* 0x000fea0003800000 */
.L_x_40:
[----:B-----5:R-:W-:Y:S01]  /*27c0*/  HADD2.F32 R14, -RZ, R24.H0_H0 ;  /* 0x20000018ff0e7230 */ /* 0x020fe20000004100 */
[----:B------:R-:W-:Y:S01]  /*27d0*/  ISETP.GT.AND P0, PT, R3, 0x8, P0 ;  /* 0x000000080300780c */ /* 0x000fe20000704270 */
[----:B------:R-:W-:Y:S03]  /*27e0*/  BSSY B1, `(.L_x_42) ;  /* 0x0000007000017945 */ /* 0x000fe60003800000 */
[----:B------:R-:W-:-:S04]  /*27f0*/  FMUL R14, R14, R89 ;  /* 0x000000590e0e7220 */ /* 0x000fc80000400000 */
[----:B------:R-:W-:-:S05]  /*2800*/  FFMA R14, R29, R88, R14 ;  /* 0x000000581d0e7223 */ /* 0x000fca000000000e */
[----:B------:R-:W-:-:S05]  /*2810*/  F2FP.F16.F32.PACK_AB R14, RZ, R14 ;  /* 0x0000000eff0e723e */ /* 0x000fca00000000ff */
[----:B------:R0:W-:Y:S01]  /*2820*/  @P3 STG.E.U16 desc[UR38][R10.64+0x12], R14 ;  /* 0x0000120e0a003986 */ /* 0x0001e2000c101526 */
[----:B------:R-:W-:Y:S05]  /*2830*/  @!P0 BRA `(.L_x_43) ;  /* 0x0000000000048947 */ /* 0x000fea0003800000 */
[----:B------:R0:W5:Y:S02]  /*2840*/  LDG.E.LTC128B.U16 R24, desc[UR38][R8.64+0x10] ;  /* 0x0000102608187981 */ /* 0x000164000c1e1520 */
.L_x_43:
[----:B------:R-:W-:Y:S05]  /*2850*/  BSYNC B1 ;  /* 0x0000000000017941 */ /* 0x000fea0003800000 */
.L_x_42:
[----:B0----5:R-:W-:Y:S01]  /*2860*/  HADD2.F32 R14, -RZ, R24.H0_H0 ;  /* 0x20000018ff0e7230 */ /* 0x021fe20000004100 */
        /* <DEDUP_REMOVED lines=8> */
.L_x_45:
[----:B------:R-:W-:Y:S05]  /*28f0*/  BSYNC B1 ;  /* 0x0000000000017941 */ /* 0x000fea0003800000 */
.L_x_44:
        /* <DEDUP_REMOVED lines=10> */
.L_x_47:
[----:B------:R-:W-:Y:S05]  /*29a0*/  BSYNC B1 ;  /* 0x0000000000017941 */ /* 0x000fea0003800000 */
.L_x_46:
[----:B0----5:R-:W-:Y:S01]  /*29b0*/  HADD2.F32 R14, -RZ, R24.H0_H0 ;  /* 0x20000018ff0e7230 */ /* 0x021fe20000004100 */
        /* <DEDUP_REMOVED lines=9> */
.L_x_49:
[----:B------:R-:W-:Y:S05]  /*2a50*/  BSYNC B1 ;  /* 0x0000000000017941 */ /* 0x000fea0003800000 */
.L_x_48:
        /* <DEDUP_REMOVED lines=9> */
.L_x_51:
[----:B------:R-:W-:Y:S05]  /*2af0*/  BSYNC B1 ;  /* 0x0000000000017941 */ /* 0x000fea0003800000 */
.L_x_50:
        /* <DEDUP_REMOVED lines=9> */
.L_x_53:
[----:B------:R-:W-:Y:S05]  /*2b90*/  BSYNC B1 ;  /* 0x0000000000017941 */ /* 0x000fea0003800000 */
.L_x_52:
        /* <DEDUP_REMOVED lines=10> */
.L_x_55:
[----:B------:R-:W-:Y:S05]  /*2c40*/  BSYNC B1 ;  /* 0x0000000000017941 */ /* 0x000fea0003800000 */
.L_x_54:
        /* <DEDUP_REMOVED lines=10> */
.L_x_57:
[----:B------:R-:W-:Y:S05]  /*2cf0*/  BSYNC B1 ;  /* 0x0000000000017941 */ /* 0x000fea0003800000 */
.L_x_56:
        /* <DEDUP_REMOVED lines=9> */
.L_x_59:
[----:B------:R-:W-:Y:S05]  /*2d90*/  BSYNC B1 ;  /* 0x0000000000017941 */ /* 0x000fea0003800000 */
.L_x_58:
        /* <DEDUP_REMOVED lines=9> */
.L_x_61:
[----:B------:R-:W-:Y:S05]  /*2e30*/  BSYNC B1 ;  /* 0x0000000000017941 */ /* 0x000fea0003800000 */
.L_x_60:
        /* <DEDUP_REMOVED lines=10> */
.L_x_63:
[----:B------:R-:W-:Y:S05]  /*2ee0*/  BSYNC B1 ;  /* 0x0000000000017941 */ /* 0x000fea0003800000 */
.L_x_62:
        /* <DEDUP_REMOVED lines=10> */
.L_x_65:
[----:B------:R-:W-:Y:S05]  /*2f90*/  BSYNC B1 ;  /* 0x0000000000017941 */ /* 0x000fea0003800000 */
.L_x_64:
        /* <DEDUP_REMOVED lines=9> */
.L_x_67:
[----:B------:R-:W-:Y:S05]  /*3030*/  BSYNC B1 ;  /* 0x0000000000017941 */ /* 0x000fea0003800000 */
.L_x_66:
        /* <DEDUP_REMOVED lines=9> */
.L_x_69:
[----:B------:R-:W-:Y:S05]  /*30d0*/  BSYNC B1 ;  /* 0x0000000000017941 */ /* 0x000fea0003800000 */
.L_x_68:
        /* <DEDUP_REMOVED lines=10> */
.L_x_71:
[----:B------:R-:W-:Y:S05]  /*3180*/  BSYNC B1 ;  /* 0x0000000000017941 */ /* 0x000fea0003800000 */
.L_x_70:
        /* <DEDUP_REMOVED lines=10> */
.L_x_73:
[----:B------:R-:W-:Y:S05]  /*3230*/  BSYNC B1 ;  /* 0x0000000000017941 */ /* 0x000fea0003800000 */
.L_x_72:
        /* <DEDUP_REMOVED lines=9> */
.L_x_75:
[----:B------:R-:W-:Y:S05]  /*32d0*/  BSYNC B1 ;  /* 0x0000000000017941 */ /* 0x000fea0003800000 */
.L_x_74:
        /* <DEDUP_REMOVED lines=9> */
.L_x_77:
[----:B------:R-:W-:Y:S05]  /*3370*/  BSYNC B1 ;  /* 0x0000000000017941 */ /* 0x000fea0003800000 */
.L_x_76:
        /* <DEDUP_REMOVED lines=10> */
.L_x_79:
[----:B------:R-:W-:Y:S05]  /*3420*/  BSYNC B1 ;  /* 0x0000000000017941 */ /* 0x000fea0003800000 */
.L_x_78:
        /* <DEDUP_REMOVED lines=10> */
.L_x_81:
[----:B------:R-:W-:Y:S05]  /*34d0*/  BSYNC B1 ;  /* 0x0000000000017941 */ /* 0x000fea0003800000 */
.L_x_80:
        /* <DEDUP_REMOVED lines=9> */
.L_x_83:
[----:B------:R-:W-:Y:S05]  /*3570*/  BSYNC B1 ;  /* 0x0000000000017941 */ /* 0x000fea0003800000 */
.L_x_82:
        /* <DEDUP_REMOVED lines=9> */
.L_x_85:
[----:B------:R-:W-:Y:S05]  /*3610*/  BSYNC B1 ;  /* 0x0000000000017941 */ /* 0x000fea0003800000 */
.L_x_84:
        /* <DEDUP_REMOVED lines=10> */
.L_x_87:
[----:B------:R-:W-:Y:S05]  /*36c0*/  BSYNC B1 ;  /* 0x0000000000017941 */ /* 0x000fea0003800000 */
.L_x_86:
        /* <DEDUP_REMOVED lines=10> */
.L_x_89:
[----:B------:R-:W-:Y:S05]  /*3770*/  BSYNC B1 ;  /* 0x0000000000017941 */ /* 0x000fea0003800000 */
.L_x_88:
        /* <DEDUP_REMOVED lines=9> */
.L_x_91:
[----:B------:R-:W-:Y:S05]  /*3810*/  BSYNC B1 ;  /* 0x0000000000017941 */ /* 0x000fea0003800000 */
.L_x_90:
        /* <DEDUP_REMOVED lines=9> */
.L_x_93:
[----:B------:R-:W-:Y:S05]  /*38b0*/  BSYNC B1 ;  /* 0x0000000000017941 */ /* 0x000fea0003800000 */
.L_x_92:
        /* <DEDUP_REMOVED lines=10> */
.L_x_95:
[----:B------:R-:W-:Y:S05]  /*3960*/  BSYNC B1 ;  /* 0x0000000000017941 */ /* 0x000fea0003800000 */
.L_x_94:
        /* <DEDUP_REMOVED lines=10> */
.L_x_97:
[----:B------:R-:W-:Y:S05]  /*3a10*/  BSYNC B1 ;  /* 0x0000000000017941 */ /* 0x000fea0003800000 */
.L_x_96:
        /* <DEDUP_REMOVED lines=9> */
.L_x_99:
[----:B------:R-:W-:Y:S05]  /*3ab0*/  BSYNC B1 ;  /* 0x0000000000017941 */ /* 0x000fea0003800000 */
.L_x_98:
        /* <DEDUP_REMOVED lines=9> */
.L_x_101:
[----:B------:R-:W-:Y:S05]  /*3b50*/  BSYNC B1 ;  /* 0x0000000000017941 */ /* 0x000fea0003800000 */
.L_x_100:
        /* <DEDUP_REMOVED lines=10> */
.L_x_103:
[----:B------:R-:W-:Y:S05]  /*3c00*/  BSYNC B1 ;  /* 0x0000000000017941 */ /* 0x000fea0003800000 */
.L_x_102:
        /* <DEDUP_REMOVED lines=10> */
.L_x_105:
[----:B------:R-:W-:Y:S05]  /*3cb0*/  BSYNC B1 ;  /* 0x0000000000017941 */ /* 0x000fea0003800000 */
.L_x_104:
        /* <DEDUP_REMOVED lines=9> */
.L_x_107:
[----:B------:R-:W-:Y:S05]  /*3d50*/  BSYNC B1 ;  /* 0x0000000000017941 */ /* 0x000fea0003800000 */
.L_x_106:
        /* <DEDUP_REMOVED lines=9> */
.L_x_109:
[----:B------:R-:W-:Y:S05]  /*3df0*/  BSYNC B1 ;  /* 0x0000000000017941 */ /* 0x000fea0003800000 */
.L_x_108:
        /* <DEDUP_REMOVED lines=10> */
.L_x_111:
[----:B------:R-:W-:Y:S05]  /*3ea0*/  BSYNC B1 ;  /* 0x0000000000017941 */ /* 0x000fea0003800000 */
.L_x_110:
        /* <DEDUP_REMOVED lines=10> */
.L_x_113:
[----:B------:R-:W-:Y:S05]  /*3f50*/  BSYNC B1 ;  /* 0x0000000000017941 */ /* 0x000fea0003800000 */
.L_x_112:
        /* <DEDUP_REMOVED lines=9> */
.L_x_115:
[----:B------:R-:W-:Y:S05]  /*3ff0*/  BSYNC B1 ;  /* 0x0000000000017941 */ /* 0x000fea0003800000 */
.L_x_114:
        /* <DEDUP_REMOVED lines=9> */
.L_x_117:
[----:B------:R-:W-:Y:S05]  /*4090*/  BSYNC B1 ;  /* 0x0000000000017941 */ /* 0x000fea0003800000 */
.L_x_116:
        /* <DEDUP_REMOVED lines=10> */
.L_x_119:
[----:B------:R-:W-:Y:S05]  /*4140*/  BSYNC B1 ;  /* 0x0000000000017941 */ /* 0x000fea0003800000 */
.L_x_118:
        /* <DEDUP_REMOVED lines=10> */
.L_x_121:
[----:B------:R-:W-:Y:S05]  /*41f0*/  BSYNC B1 ;  /* 0x0000000000017941 */ /* 0x000fea0003800000 */
.L_x_120:
        /* <DEDUP_REMOVED lines=9> */
.L_x_123:
[----:B------:R-:W-:Y:S05]  /*4290*/  BSYNC B1 ;  /* 0x0000000000017941 */ /* 0x000fea0003800000 */
.L_x_122:
        /* <DEDUP_REMOVED lines=9> */
.L_x_125:
[----:B------:R-:W-:Y:S05]  /*4330*/  BSYNC B1 ;  /* 0x0000000000017941 */ /* 0x000fea0003800000 */
.L_x_124:
        /* <DEDUP_REMOVED lines=10> */
.L_x_127:
[----:B------:R-:W-:Y:S05]  /*43e0*/  BSYNC B1 ;  /* 0x0000000000017941 */ /* 0x000fea0003800000 */
.L_x_126:
        /* <DEDUP_REMOVED lines=10> */
.L_x_129:
[----:B------:R-:W-:Y:S05]  /*4490*/  BSYNC B1 ;  /* 0x0000000000017941 */ /* 0x000fea0003800000 */
.L_x_128:
        /* <DEDUP_REMOVED lines=9> */
.L_x_131:
[----:B------:R-:W-:Y:S05]  /*4530*/  BSYNC B1 ;  /* 0x0000000000017941 */ /* 0x000fea0003800000 */
.L_x_130:
        /* <DEDUP_REMOVED lines=9> */
.L_x_133:
[----:B------:R-:W-:Y:S05]  /*45d0*/  BSYNC B1 ;  /* 0x0000000000017941 */ /* 0x000fea0003800000 */
.L_x_132:
        /* <DEDUP_REMOVED lines=10> */
.L_x_135:
[----:B------:R-:W-:Y:S05]  /*4680*/  BSYNC B1 ;  /* 0x0000000000017941 */ /* 0x000fea0003800000 */
.L_x_134:
        /* <DEDUP_REMOVED lines=10> */
.L_x_137:
[----:B------:R-:W-:Y:S05]  /*4730*/  BSYNC B1 ;  /* 0x0000000000017941 */ /* 0x000fea0003800000 */
.L_x_136:
        /* <DEDUP_REMOVED lines=9> */
.L_x_139:
[----:B------:R-:W-:Y:S05]  /*47d0*/  BSYNC B1 ;  /* 0x0000000000017941 */ /* 0x000fea0003800000 */
.L_x_138:
        /* <DEDUP_REMOVED lines=9> */
.L_x_141:
[----:B------:R-:W-:Y:S05]  /*4870*/  BSYNC B1 ;  /* 0x0000000000017941 */ /* 0x000fea0003800000 */
.L_x_140:
        /* <DEDUP_REMOVED lines=10> */
.L_x_143:
[----:B------:R-:W-:Y:S05]  /*4920*/  BSYNC B1 ;  /* 0x0000000000017941 */ /* 0x000fea0003800000 */
.L_x_142:
        /* <DEDUP_REMOVED lines=10> */
.L_x_145:
[----:B------:R-:W-:Y:S05]  /*49d0*/  BSYNC B1 ;  /* 0x0000000000017941 */ /* 0x000fea0003800000 */
.L_x_144:
        /* <DEDUP_REMOVED lines=9> */
.L_x_147:
[----:B------:R-:W-:Y:S05]  /*4a70*/  BSYNC B1 ;  /* 0x0000000000017941 */ /* 0x000fea0003800000 */
.L_x_146:
        /* <DEDUP_REMOVED lines=9> */
.L_x_149:
[----:B------:R-:W-:Y:S05]  /*4b10*/  BSYNC B1 ;  /* 0x0000000000017941 */ /* 0x000fea0003800000 */
.L_x_148:
        /* <DEDUP_REMOVED lines=10> */
.L_x_151:
[----:B------:R-:W-:Y:S05]  /*4bc0*/  BSYNC B1 ;  /* 0x0000000000017941 */ /* 0x000fea0003800000 */
.L_x_150:
[----:B0----5:R-:W-:Y:S01]  /*4bd0*/  HADD2.F32 R14, -RZ, R24.H0_H0 ;  /* 0x20000018ff0e7230 */ /* 0x021fe20000004100 */
[----:B------:R-:W-:Y:S01]  /*4be0*/  ISETP.GT.AND P1, PT, R4, 0x79, PT ;  /* 0x000000790400780c */ /* 0x000fe20003f24270 */
[----:B------:R-:W-:Y:S01]  /*4bf0*/  @P2 IMAD.MOV.U32 R4, RZ, RZ, R10 ;  /* 0x000000ffff042224 */ /* 0x000fe200078e000a */
[----:B------:R-:W-:Y:S02]  /*4c00*/  BSSY B1, `(.L_x_152) ;  /* 0x000000a000017945 */ /* 0x000fe40003800000 */
[----:B------:R-:W-:Y:S01]  /*4c10*/  FMUL R5, R14, R89 ;  /* 0x000000590e057220 */ /* 0x000fe20000400000 */
[----:B------:R-:W-:-:S03]  /*4c20*/  ISETP.GT.AND P3, PT, R3, RZ, P1 ;  /* 0x000000ff0300720c */ /* 0x000fc60000f64270 */
[----:B------:R-:W-:-:S05]  /*4c30*/  FFMA R5, R84, R88, R5 ;  /* 0x0000005854057223 */ /* 0x000fca0000000005 */
[----:B------:R-:W-:-:S04]  /*4c40*/  F2FP.F16.F32.PACK_AB R5, RZ, R5 ;  /* 0x00000005ff05723e */ /* 0x000fc800000000ff */
[----:B------:R-:W-:Y:S01]  /*4c50*/  PRMT R14, R5, 0x7610, R14 ;  /* 0x00007610050e7816 */ /* 0x000fe2000000000e */
[----:B------:R-:W-:-:S05]  /*4c60*/  @P2 IMAD.MOV.U32 R5, RZ, RZ, R11 ;  /* 0x000000ffff052224 */ /* 0x000fca00078e000b */
[----:B------:R0:W-:Y:S01]  /*4c70*/  @P2 STG.E.U16 desc[UR38][R4.64+0xf0], R14 ;  /* 0x0000f00e04002986 */ /* 0x0001e2000c101526 */
[----:B------:R-:W-:Y:S05]  /*4c80*/  @!P3 BRA `(.L_x_153) ;  /* 0x000000000004b947 */ /* 0x000fea0003800000 */
[----:B------:R0:W5:Y:S02]  /*4c90*/  LDG.E.LTC128B.U16 R24, desc[UR38][R6.64+0xf2] ;  /* 0x0000f22606187981 */ /* 0x000164000c1e1520 */
.L_x_153:
[----:B------:R-:W-:Y:S05]  /*4ca0*/  BSYNC B1 ;  /* 0x0000000000017941 */ /* 0x000fea0003800000 */
.L_x_152:
        /* <DEDUP_REMOVED lines=9> */
.L_x_155:
[----:B------:R-:W-:Y:S05]  /*4d40*/  BSYNC B1 ;  /* 0x0000000000017941 */ /* 0x000fea0003800000 */
.L_x_154:
[----:B0----5:R-:W-:Y:S01]  /*4d50*/  HADD2.F32 R4, -RZ, R24.H0_H0 ;  /* 0x20000018ff047230 */ /* 0x021fe20000004100 */
[----:B------:R-:W-:Y:S01]  /*4d60*/  ISETP.GT.AND P1, PT, R3, 0x8, P1 ;  /* 0x000000080300780c */ /* 0x000fe20000f24270 */
[----:B------:R-:W-:Y:S03]  /*4d70*/  BSSY B1, `(.L_x_156) ;  /* 0x000000a000017945 */ /* 0x000fe60003800000 */
[----:B------:R-:W-:Y:S01]  /*4d80*/  FMUL R5, R4, R89 ;  /* 0x0000005904057220 */ /* 0x000fe20000400000 */
[----:B------:R-:W-:-:S03]  /*4d90*/  @P0 IMAD.MOV.U32 R4, RZ, RZ, R12 ;  /* 0x000000ffff040224 */ /* 0x000fc600078e000c */
[----:B------:R-:W-:-:S05]  /*4da0*/  FFMA R5, R86, R88, R5 ;  /* 0x0000005856057223 */ /* 0x000fca0000000005 */
[----:B------:R-:W-:-:S04]  /*4db0*/  F2FP.F16.F32.PACK_AB R5, RZ, R5 ;  /* 0x00000005ff05723e */ /* 0x000fc800000000ff */
[----:B-1-34-:R-:W-:Y:S01]  /*4dc0*/  PRMT R6, R5, 0x7610, R6 ;  /* 0x0000761005067816 */ /* 0x01afe20000000006 */
[----:B------:R-:W-:-:S05]  /*4dd0*/  @P0 IMAD.MOV.U32 R5, RZ, RZ, R13 ;  /* 0x000000ffff050224 */ /* 0x000fca00078e000d */
[----:B------:R0:W-:Y:S01]  /*4de0*/  @P0 STG.E.U16 desc[UR38][R4.64+0xf0], R6 ;  /* 0x0000f00604000986 */ /* 0x0001e2000c101526 */
[----:B------:R-:W-:Y:S05]  /*4df0*/  @!P1 BRA `(.L_x_157) ;  /* 0x0000000000049947 */ /* 0x000fea0003800000 */
[----:B------:R1:W5:Y:S02]  /*4e00*/  LDG.E.LTC128B.U16 R24, desc[UR38][R8.64+0xf2] ;  /* 0x0000f22608187981 */ /* 0x000364000c1e1520 */
.L_x_157:
[----:B------:R-:W-:Y:S05]  /*4e10*/  BSYNC B1 ;  /* 0x0000000000017941 */ /* 0x000fea0003800000 */
.L_x_156:
[----:B------:R-:W-:Y:S05]  /*4e20*/  @!P1 BRA `(.L_x_158) ;  /* 0x0000001000d09947 */ /* 0x000fea0003800000 */
[----:B-----5:R-:W-:-:S05]  /*4e30*/  HADD2.F32 R24, -RZ, R24.H0_H0 ;  /* 0x20000018ff187230 */ /* 0x020fca0000004100 */
[----:B------:R-:W-:-:S04]  /*4e40*/  FMUL R24, R24, R89 ;  /* 0x0000005918187220 */ /* 0x000fc80000400000 */
[----:B------:R-:W-:-:S05]  /*4e50*/  FFMA R24, R87, R88, R24 ;  /* 0x0000005857187223 */ /* 0x000fca0000000018 */
[----:B------:R-:W-:-:S05]  /*4e60*/  F2FP.F16.F32.PACK_AB R24, RZ, R24 ;  /* 0x00000018ff18723e */ /* 0x000fca00000000ff */
[----:B------:R3:W-:Y:S01]  /*4e70*/  STG.E.U16 desc[UR38][R12.64+0xf2], R24 ;  /* 0x0000f2180c007986 */ /* 0x0007e2000c101526 */
[----:B------:R-:W-:Y:S05]  /*4e80*/  BRA `(.L_x_158) ;  /* 0x0000001000b87947 */ /* 0x000fea0003800000 */
.L_x_33:
[----:B------:R-:W-:Y:S01]  /*4e90*/  ISETP.GT.AND P2, PT, R4, 0x1, PT ;  /* 0x000000010400780c */ /* 0x000fe20003f44270 */
[----:B------:R-:W-:Y:S01]  /*4ea0*/  ULDC.64 UR4, c[0x0][0x5c0] ;  /* 0x0001700000047ab9 */ /* 0x000fe20000000a00 */
[-C--:B------:R-:W-:Y:S01]  /*4eb0*/  FMUL R24, R24, R88.reuse ;  /* 0x0000005818187220 */ /* 0x080fe20000400000 */
[-C--:B------:R-:W-:Y:S01]  /*4ec0*/  FMUL R25, R25, R88.reuse ;  /* 0x0000005819197220 */ /* 0x080fe20000400000 */
[----:B------:R-:W-:Y:S01]  /*4ed0*/  ISETP.GT.AND P1, PT, R3, RZ, P2 ;  /* 0x000000ff0300720c */ /* 0x000fe20001724270 */
[-C--:B------:R-:W-:Y:S01]  /*4ee0*/  FMUL R26, R26, R88.reuse ;  /* 0x000000581a1a7220 */ /* 0x080fe20000400000 */
[----:B------:R-:W-:Y:S01]  /*4ef0*/  LEA R6, P4, R104, UR4, 0x1 ;  /* 0x0000000468067c11 */ /* 0x000fe2000f8808ff */
[----:B------:R-:W-:Y:S01]  /*4f00*/  FMUL R27, R27, R88 ;  /* 0x000000581b1b7220 */ /* 0x000fe20000400000 */
[----:B------:R-:W-:Y:S01]  /*4f10*/  F2FP.F16.F32.PACK_AB R24, RZ, R24 ;  /* 0x00000018ff18723e */ /* 0x000fe200000000ff */
[-C--:B------:R-:W-:Y:S01]  /*4f20*/  FMUL R28, R28, R88.reuse ;  /* 0x000000581c1c7220 */ /* 0x080fe20000400000 */
[----:B------:R-:W-:Y:S01]  /*4f30*/  LEA.HI.X R7, R104, UR5, R115, 0x1, P4 ;  /* 0x0000000568077c11 */ /* 0x000fe2000a0f0c73 */
[-C--:B------:R-:W-:Y:S01]  /*4f40*/  FMUL R29, R29, R88.reuse ;  /* 0x000000581d1d7220 */ /* 0x080fe20000400000 */
[----:B------:R-:W-:Y:S01]  /*4f50*/  F2FP.F16.F32.PACK_AB R25, RZ, R25 ;  /* 0x00000019ff19723e */ /* 0x000fe200000000ff */
[-C--:B------:R-:W-:Y:S01]  /*4f60*/  FMUL R30, R30, R88.reuse ;  /* 0x000000581e1e7220 */ /* 0x080fe20000400000 */
[----:B------:R-:W-:Y:S01]  /*4f70*/  ISETP.GT.AND P2, PT, R3, 0x8, P2 ;  /* 0x000000080300780c */ /* 0x000fe20001744270 */
[----:B------:R-:W-:Y:S01]  /*4f80*/  @P3 STG.E.U16 desc[UR38][R6.64], R24 ;  /* 0x0000001806003986 */ /* 0x000fe2000c101526 */
[C---:B------:R-:W-:Y:S01]  /*4f90*/  SHF.L.U64.HI R5, R90.reuse, 0x1, R91 ;  /* 0x000000015a057819 */ /* 0x040fe2000001025b */
[----:B------:R-:W-:Y:S01]  /*4fa0*/  FMUL R31, R31, R88 ;  /* 0x000000581f1f7220 */ /* 0x000fe20000400000 */
[----:B------:R-:W-:Y:S01]  /*4fb0*/  LEA R8, P3, R90, R6, 0x1 ;  /* 0x000000065a087211 */ /* 0x000fe200078608ff */
[----:B------:R-:W-:Y:S01]  /*4fc0*/  @P1 STG.E.U16 desc[UR38][R6.64+0x2], R25 ;  /* 0x0000021906001986 */ /* 0x000fe2000c101526 */
[----:B------:R-:W-:Y:S01]  /*4fd0*/  ISETP.GT.AND P1, PT, R3, 0x8, P0 ;  /* 0x000000080300780c */ /* 0x000fe20000724270 */
[----:B------:R-:W-:Y:S01]  /*4fe0*/  FMUL R32, R32, R88 ;  /* 0x0000005820207220 */ /* 0x000fe20000400000 */
[----:B------:R-:W-:Y:S01]  /*4ff0*/  F2FP.F16.F32.PACK_AB R26, RZ, R26 ;  /* 0x0000001aff1a723e */ /* 0x000fe200000000ff */
[----:B------:R-:W-:Y:S01]  /*5000*/  IMAD.X R9, R5, 0x1, R7, P3 ;  /* 0x0000000105097824 */ /* 0x000fe200018e0607 */
[----:B------:R-:W-:Y:S01]  /*5010*/  F2FP.F16.F32.PACK_AB R27, RZ, R27 ;  /* 0x0000001bff1b723e */ /* 0x000fe200000000ff */
[-C--:B------:R-:W-:Y:S01]  /*5020*/  FMUL R33, R33, R88.reuse ;  /* 0x0000005821217220 */ /* 0x080fe20000400000 */
[----:B------:R-:W-:Y:S01]  /*5030*/  ISETP.GT.AND P0, PT, R4, 0x8, PT ;  /* 0x000000080400780c */ /* 0x000fe20003f04270 */
[----:B------:R-:W-:Y:S01]  /*5040*/  FMUL R34, R34, R88 ;  /* 0x0000005822227220 */ /* 0x000fe20000400000 */
[----:B------:R-:W-:Y:S01]  /*5050*/  F2FP.F16.F32.PACK_AB R28, RZ, R28 ;  /* 0x0000001cff1c723e */ /* 0x000fe200000000ff */
[-C--:B------:R-:W-:Y:S01]  /*5060*/  FMUL R35, R35, R88.reuse ;  /* 0x0000005823237220 */ /* 0x080fe20000400000 */
[C---:B------:R-:W-:Y:S01]  /*5070*/  ISETP.GT.AND P4, PT, R3.reuse, RZ, P0 ;  /* 0x000000ff0300720c */ /* 0x040fe20000784270 */
[-C--:B------:R-:W-:Y:S01]  /*5080*/  FMUL R36, R36, R88.reuse ;  /* 0x0000005824247220 */ /* 0x080fe20000400000 */
[----:B------:R-:W-:Y:S01]  /*5090*/  F2FP.F16.F32.PACK_AB R29, RZ, R29 ;  /* 0x0000001dff1d723e */ /* 0x000fe200000000ff */
[----:B------:R-:W-:Y:S01]  /*50a0*/  @P1 STG.E.U16 desc[UR38][R8.64], R26 ;  /* 0x0000001a08001986 */ /* 0x000fe2000c101526 */
[----:B------:R-:W-:Y:S01]  /*50b0*/  ISETP.GT.AND P1, PT, R3, 0x8, P0 ;  /* 0x000000080300780c */ /* 0x000fe20000724270 */
[----:B------:R-:W-:Y:S01]  /*50c0*/  FMUL R37, R37, R88 ;  /* 0x0000005825257220 */ /* 0x000fe20000400000 */
[----:B------:R-:W-:Y:S01]  /*50d0*/  F2FP.F16.F32.PACK_AB R30, RZ, R30 ;  /* 0x0000001eff1e723e */ /* 0x000fe200000000ff */
[----:B------:R-:W-:Y:S01]  /*50e0*/  @P2 STG.E.U16 desc[UR38][R8.64+0x2], R27 ;  /* 0x0000021b08002986 */ /* 0x000fe2000c101526 */
[----:B------:R-:W-:Y:S01]  /*50f0*/  ISETP.GT.AND P2, PT, R4, 0x9, PT ;  /* 0x000000090400780c */ /* 0x000fe20003f44270 */
[-C--:B------:R-:W-:Y:S01]  /*5100*/  FMUL R38, R38, R88.reuse ;  /* 0x0000005826267220 */ /* 0x080fe20000400000 */
[----:B------:R-:W-:Y:S01]  /*5110*/  F2FP.F16.F32.PACK_AB R31, RZ, R31 ;  /* 0x0000001fff1f723e */ /* 0x000fe200000000ff */
[-C--:B------:R-:W-:Y:S01]  /*5120*/  FMUL R39, R39, R88.reuse ;  /* 0x0000005827277220 */ /* 0x080fe20000400000 */
[C---:B------:R-:W-:Y:S01]  /*5130*/  ISETP.GT.AND P3, PT, R3.reuse, RZ, P2 ;  /* 0x000000ff0300720c */ /* 0x040fe20001764270 */
[----:B------:R-:W-:Y:S01]  /*5140*/  @P4 STG.E.U16 desc[UR38][R6.64+0x10], R28 ;  /* 0x0000101c06004986 */ /* 0x000fe2000c101526 */
[----:B------:R-:W-:Y:S01]  /*5150*/  ISETP.GT.AND P2, PT, R3, 0x8, P2 ;  /* 0x000000080300780c */ /* 0x000fe20001744270 */
[-C--:B------:R-:W-:Y:S01]  /*5160*/  FMUL R40, R40, R88.reuse ;  /* 0x0000005828287220 */ /* 0x080fe20000400000 */
[----:B------:R-:W-:Y:S01]  /*5170*/  ISETP.GT.AND P0, PT, R4, 0x10, PT ;  /* 0x000000100400780c */ /* 0x000fe20003f04270 */
[----:B------:R-:W-:Y:S01]  /*5180*/  FMUL R41, R41, R88 ;  /* 0x0000005829297220 */ /* 0x000fe20000400000 */
[----:B------:R-:W-:Y:S01]  /*5190*/  F2FP.F16.F32.PACK_AB R32, RZ, R32 ;  /* 0x00000020ff20723e */ /* 0x000fe200000000ff */
[-C--:B------:R-:W-:Y:S01]  /*51a0*/  FMUL R42, R42, R88.reuse ;  /* 0x000000582a2a7220 */ /* 0x080fe20000400000 */
[----:B------:R-:W-:Y:S01]  /*51b0*/  ISETP.GT.AND P4, PT, R3, RZ, P0 ;  /* 0x000000ff0300720c */ /* 0x000fe20000784270 */
[-C--:B------:R-:W-:Y:S01]  /*51c0*/  FMUL R43, R43, R88.reuse ;  /* 0x000000582b2b7220 */ /* 0x080fe20000400000 */
[----:B------:R-:W-:Y:S01]  /*51d0*/  F2FP.F16.F32.PACK_AB R33, RZ, R33 ;  /* 0x00000021ff21723e */ /* 0x000fe200000000ff */
[----:B------:R-:W-:Y:S01]  /*51e0*/  FMUL R44, R44, R88 ;  /* 0x000000582c2c7220 */ /* 0x000fe20000400000 */
[----:B------:R-:W-:Y:S01]  /*51f0*/  F2FP.F16.F32.PACK_AB R34, RZ, R34 ;  /* 0x00000022ff22723e */ /* 0x000fe200000000ff */
[----:B------:R-:W-:Y:S01]  /*5200*/  @P3 STG.E.U16 desc[UR38][R6.64+0x12], R29 ;  /* 0x0000121d06003986 */ /* 0x000fe2000c101526 */
[----:B------:R-:W-:Y:S01]  /*5210*/  ISETP.GT.AND P3, PT, R4, 0x11, PT ;  /* 0x000000110400780c */ /* 0x000fe20003f64270 */
[-C--:B------:R-:W-:Y:S01]  /*5220*/  FMUL R45, R45, R88.reuse ;  /* 0x000000582d2d7220 */ /* 0x080fe20000400000 */
[----:B------:R-:W-:Y:S01]  /*5230*/  F2FP.F16.F32.PACK_AB R35, RZ, R35 ;  /* 0x00000023ff23723e */ /* 0x000fe200000000ff */
[----:B------:R-:W-:Y:S01]  /*5240*/  @P1 STG.E.U16 desc[UR38][R8.64+0x10], R30 ;  /* 0x0000101e08001986 */ /* 0x000fe2000c101526 */
[C---:B------:R-:W-:Y:S01]  /*5250*/  ISETP.GT.AND P1, PT, R3.reuse, 0x8, P0 ;  /* 0x000000080300780c */ /* 0x040fe20000724270 */
[-C--:B------:R-:W-:Y:S01]  /*5260*/  FMUL R46, R46, R88.reuse ;  /* 0x000000582e2e7220 */ /* 0x080fe20000400000 */
[----:B------:R-:W-:Y:S01]  /*5270*/  ISETP.GT.AND P0, PT, R4, 0x18, PT ;  /* 0x000000180400780c */ /* 0x000fe20003f04270 */
[----:B------:R-:W-:Y:S01]  /*5280*/  @P2 STG.E.U16 desc[UR38][R8.64+0x12], R31 ;  /* 0x0000121f08002986 */ /* 0x000fe2000c101526 */
[----:B------:R-:W-:Y:S01]  /*5290*/  ISETP.GT.AND P2, PT, R3, RZ, P3 ;  /* 0x000000ff0300720c */ /* 0x000fe20001f44270 */
[-C--:B------:R-:W-:Y:S01]  /*52a0*/  FMUL R47, R47, R88.reuse ;  /* 0x000000582f2f7220 */ /* 0x080fe20000400000 */
[C---:B------:R-:W-:Y:S01]  /*52b0*/  ISETP.GT.AND P3, PT, R3.reuse, 0x8, P3 ;  /* 0x000000080300780c */ /* 0x040fe20001f64270 */
[----:B------:R-:W-:Y:S01]  /*52c0*/  @P4 STG.E.U16 desc[UR38][R6.64+0x20], R32 ;  /* 0x0000202006004986 */ /* 0x000fe2000c101526 */
[----:B------:R-:W-:Y:S01]  /*52d0*/  ISETP.GT.AND P4, PT, R3, RZ, P0 ;  /* 0x000000ff0300720c */ /* 0x000fe20000784270 */
[----:B------:R-:W-:Y:S01]  /*52e0*/  FMUL R48, R48, R88 ;  /* 0x0000005830307220 */ /* 0x000fe20000400000 */
[----:B------:R-:W-:Y:S01]  /*52f0*/  F2FP.F16.F32.PACK_AB R36, RZ, R36 ;  /* 0x00000024ff24723e */ /* 0x000fe200000000ff */
[-C--:B------:R-:W-:Y:S01]  /*5300*/  FMUL R49, R49, R88.reuse ;  /* 0x0000005831317220 */ /* 0x080fe20000400000 */
[----:B------:R-:W-:Y:S01]  /*5310*/  F2FP.F16.F32.PACK_AB R37, RZ, R37 ;  /* 0x00000025ff25723e */ /* 0x000fe200000000ff */
[----:B------:R-:W-:Y:S01]  /*5320*/  FMUL R50, R50, R88 ;  /* 0x0000005832327220 */ /* 0x000fe20000400000 */
[----:B------:R-:W-:Y:S01]  /*5330*/  F2FP.F16.F32.PACK_AB R38, RZ, R38 ;  /* 0x00000026ff26723e */ /* 0x000fe200000000ff */
[----:B------:R-:W-:Y:S01]  /*5340*/  FMUL R51, R51, R88 ;  /* 0x0000005833337220 */ /* 0x000fe20000400000 */
[----:B------:R-:W-:Y:S01]  /*5350*/  F2FP.F16.F32.PACK_AB R39, RZ, R39 ;  /* 0x00000027ff27723e */ /* 0x000fe200000000ff */
[----:B------:R-:W-:Y:S01]  /*5360*/  @P2 STG.E.U16 desc[UR38][R6.64+0x22], R33 ;  /* 0x0000222106002986 */ /* 0x000fe2000c101526 */
[----:B------:R-:W-:Y:S01]  /*5370*/  F2FP.F16.F32.PACK_AB R40, RZ, R40 ;  /* 0x00000028ff28723e */ /* 0x000fe200000000ff */
[-C--:B------:R-:W-:Y:S01]  /*5380*/  FMUL R52, R52, R88.reuse ;  /* 0x0000005834347220 */ /* 0x080fe20000400000 */
[----:B------:R-:W-:Y:S01]  /*5390*/  F2FP.F16.F32.PACK_AB R41, RZ, R41 ;  /* 0x00000029ff29723e */ /* 0x000fe200000000ff */
[----:B------:R-:W-:Y:S01]  /*53a0*/  @P1 STG.E.U16 desc[UR38][R8.64+0x20], R34 ;  /* 0x0000202208001986 */ /* 0x000fe2000c101526 */
[----:B------:R-:W-:Y:S01]  /*53b0*/  ISETP.GT.AND P1, PT, R3, 0x8, P0 ;  /* 0x000000080300780c */ /* 0x000fe20000724270 */
[-C--:B------:R-:W-:Y:S01]  /*53c0*/  FMUL R53, R53, R88.reuse ;  /* 0x0000005835357220 */ /* 0x080fe20000400000 */
[C---:B------:R-:W-:Y:S01]  /*53d0*/  ISETP.GT.AND P0, PT, R4.reuse, 0x20, PT ;  /* 0x000000200400780c */ /* 0x040fe20003f04270 */
[----:B------:R-:W-:Y:S01]  /*53e0*/  @P3 STG.E.U16 desc[UR38][R8.64+0x22], R35 ;  /* 0x0000222308003986 */ /* 0x000fe2000c101526 */
[----:B------:R-:W-:Y:S01]  /*53f0*/  ISETP.GT.AND P3, PT, R4, 0x19, PT ;  /* 0x000000190400780c */ /* 0x000fe20003f64270 */
[----:B------:R-:W-:Y:S01]  /*5400*/  FMUL R54, R54, R88 ;  /* 0x0000005836367220 */ /* 0x000fe20000400000 */
[----:B------:R-:W-:Y:S01]  /*5410*/  F2FP.F16.F32.PACK_AB R42, RZ, R42 ;  /* 0x0000002aff2a723e */ /* 0x000fe200000000ff */
[----:B------:R-:W-:Y:S01]  /*5420*/  @P4 STG.E.U16 desc[UR38][R6.64+0x30], R36 ;  /* 0x0000302406004986 */ /* 0x000fe2000c101526 */
[----:B------:R-:W-:Y:S01]  /*5430*/  ISETP.GT.AND P2, PT, R3, RZ, P3 ;  /* 0x000000ff0300720c */ /* 0x000fe20001f44270 */
[-C--:B------:R-:W-:Y:S01]  /*5440*/  FMUL R55, R55, R88.reuse ;  /* 0x0000005837377220 */ /* 0x080fe20000400000 */
[C---:B------:R-:W-:Y:S01]  /*5450*/  ISETP.GT.AND P3, PT, R3.reuse, 0x8, P3 ;  /* 0x000000080300780c */ /* 0x040fe20001f64270 */
[-C--:B------:R-:W-:Y:S01]  /*5460*/  FMUL R56, R56, R88.reuse ;  /* 0x0000005838387220 */ /* 0x080fe20000400000 */
[----:B------:R-:W-:Y:S01]  /*5470*/  ISETP.GT.AND P4, PT, R3, RZ, P0 ;  /* 0x000000ff0300720c */ /* 0x000fe20000784270 */
[-C--:B------:R-:W-:Y:S01]  /*5480*/  FMUL R57, R57, R88.reuse ;  /* 0x0000005839397220 */ /* 0x080fe20000400000 */
[----:B------:R-:W-:Y:S01]  /*5490*/  F2FP.F16.F32.PACK_AB R43, RZ, R43 ;  /* 0x0000002bff2b723e */ /* 0x000fe200000000ff */
[----:B------:R-:W-:Y:S01]  /*54a0*/  FMUL R58, R58, R88 ;  /* 0x000000583a3a7220 */ /* 0x000fe20000400000 */
[----:B------:R-:W-:Y:S01]  /*54b0*/  F2FP.F16.F32.PACK_AB R44, RZ, R44 ;  /* 0x0000002cff2c723e */ /* 0x000fe200000000ff */
[-C--:B------:R-:W-:Y:S01]  /*54c0*/  FMUL R59, R59, R88.reuse ;  /* 0x000000583b3b7220 */ /* 0x080fe20000400000 */
[----:B------:R-:W-:Y:S01]  /*54d0*/  F2FP.F16.F32.PACK_AB R45, RZ, R45 ;  /* 0x0000002dff2d723e */ /* 0x000fe200000000ff */
[----:B------:R-:W-:Y:S01]  /*54e0*/  FMUL R60, R60, R88 ;  /* 0x000000583c3c7220 */ /* 0x000fe20000400000 */
[----:B------:R-:W-:Y:S01]  /*54f0*/  F2FP.F16.F32.PACK_AB R46, RZ, R46 ;  /* 0x0000002eff2e723e */ /* 0x000fe200000000ff */
[----:B------:R-:W-:Y:S01]  /*5500*/  @P2 STG.E.U16 desc[UR38][R6.64+0x32], R37 ;  /* 0x0000322506002986 */ /* 0x000fe2000c101526 */
[----:B------:R-:W-:Y:S01]  /*5510*/  F2FP.F16.F32.PACK_AB R47, RZ, R47 ;  /* 0x0000002fff2f723e */ /* 0x000fe200000000ff */
[----:B------:R-:W-:Y:S01]  /*5520*/  FMUL R61, R61, R88 ;  /* 0x000000583d3d7220 */ /* 0x000fe20000400000 */
[----:B------:R-:W-:Y:S01]  /*5530*/  F2FP.F16.F32.PACK_AB R48, RZ, R48 ;  /* 0x00000030ff30723e */ /* 0x000fe200000000ff */
[----:B------:R-:W-:Y:S01]  /*5540*/  @P1 STG.E.U16 desc[UR38][R8.64+0x30], R38 ;  /* 0x0000302608001986 */ /* 0x000fe2000c101526 */
[----:B------:R-:W-:Y:S01]  /*5550*/  ISETP.GT.AND P1, PT, R3, 0x8, P0 ;  /* 0x000000080300780c */ /* 0x000fe20000724270 */
[-C--:B------:R-:W-:Y:S01]  /*5560*/  FMUL R62, R62, R88.reuse ;  /* 0x000000583e3e7220 */ /* 0x080fe20000400000 */
[C---:B------:R-:W-:Y:S01]  /*5570*/  ISETP.GT.AND P0, PT, R4.reuse, 0x28, PT ;  /* 0x000000280400780c */ /* 0x040fe20003f04270 */
[----:B------:R-:W-:Y:S01]  /*5580*/  @P3 STG.E.U16 desc[UR38][R8.64+0x32], R39 ;  /* 0x0000322708003986 */ /* 0x000fe2000c101526 */
[----:B------:R-:W-:Y:S01]  /*5590*/  ISETP.GT.AND P3, PT, R4, 0x21, PT ;  /* 0x000000210400780c */ /* 0x000fe20003f64270 */
[-C--:B------:R-:W-:Y:S01]  /*55a0*/  FMUL R63, R63, R88.reuse ;  /* 0x000000583f3f7220 */ /* 0x080fe20000400000 */
[----:B------:R-:W-:Y:S01]  /*55b0*/  F2FP.F16.F32.PACK_AB R49, RZ, R49 ;  /* 0x00000031ff31723e */ /* 0x000fe200000000ff */
[----:B------:R-:W-:Y:S01]  /*55c0*/  @P4 STG.E.U16 desc[UR38][R6.64+0x40], R40 ;  /* 0x0000402806004986 */ /* 0x000fe2000c101526 */
[C---:B------:R-:W-:Y:S01]  /*55d0*/  ISETP.GT.AND P2, PT, R3.reuse, RZ, P3 ;  /* 0x000000ff0300720c */ /* 0x040fe20001f44270 */
[-C--:B------:R-:W-:Y:S01]  /*55e0*/  FMUL R64, R64, R88.reuse ;  /* 0x0000005840407220 */ /* 0x080fe20000400000 */
[----:B------:R-:W-:Y:S01]  /*55f0*/  ISETP.GT.AND P3, PT, R3, 0x8, P3 ;  /* 0x000000080300780c */ /* 0x000fe20001f64270 */
[-C--:B------:R-:W-:Y:S01]  /*5600*/  FMUL R65, R65, R88.reuse ;  /* 0x0000005841417220 */ /* 0x080fe20000400000 */
        /* <DEDUP_REMOVED lines=62> */
[----:B------:R-:W-:-:S02]  /*59f0*/  F2FP.F16.F32.PACK_AB R68, RZ, R68 ;  /* 0x00000044ff44723e */ /* 0x000fc400000000ff */
[----:B------:R-:W-:Y:S01]  /*5a00*/  F2FP.F16.F32.PACK_AB R69, RZ, R69 ;  /* 0x00000045ff45723e */ /* 0x000fe200000000ff */
[----:B------:R-:W-:Y:S01]  /*5a10*/  @P1 STG.E.U16 desc[UR38][R8.64+0x60], R50 ;  /* 0x0000603208001986 */ /* 0x000fe2000c101526 */
[C---:B------:R-:W-:Y:S02]  /*5a20*/  ISETP.GT.AND P1, PT, R3.reuse, 0x8, P0 ;  /* 0x000000080300780c */ /* 0x040fe40000724270 */
[C---:B------:R-:W-:Y:S01]  /*5a30*/  ISETP.GT.AND P0, PT, R4.reuse, 0x40, PT ;  /* 0x000000400400780c */ /* 0x040fe20003f04270 */
[----:B------:R-:W-:Y:S01]  /*5a40*/  @P3 STG.E.U16 desc[UR38][R8.64+0x62], R51 ;  /* 0x0000623308003986 */ /* 0x000fe2000c101526 */
[----:B------:R-:W-:Y:S02]  /*5a50*/  ISETP.GT.AND P3, PT, R4, 0x39, PT ;  /* 0x000000390400780c */ /* 0x000fe40003f64270 */
[----:B------:R-:W-:Y:S01]  /*5a60*/  F2FP.F16.F32.PACK_AB R70, RZ, R70 ;  /* 0x00000046ff46723e */ /* 0x000fe200000000ff */
[----:B------:R-:W-:Y:S01]  /*5a70*/  @P4 STG.E.U16 desc[UR38][R6.64+0x70], R52 ;  /* 0x0000703406004986 */ /* 0x000fe2000c101526 */
[----:B------:R-:W-:-:S02]  /*5a80*/  ISETP.GT.AND P2, PT, R3, RZ, P3 ;  /* 0x000000ff0300720c */ /* 0x000fc40001f44270 */
[C---:B------:R-:W-:Y:S02]  /*5a90*/  ISETP.GT.AND P3, PT, R3.reuse, 0x8, P3 ;  /* 0x000000080300780c */ /* 0x040fe40001f64270 */
[----:B------:R-:W-:Y:S02]  /*5aa0*/  ISETP.GT.AND P4, PT, R3, RZ, P0 ;  /* 0x000000ff0300720c */ /* 0x000fe40000784270 */
[----:B------:R-:W-:Y:S02]  /*5ab0*/  F2FP.F16.F32.PACK_AB R71, RZ, R71 ;  /* 0x00000047ff47723e */ /* 0x000fe400000000ff */
[----:B------:R-:W-:Y:S02]  /*5ac0*/  F2FP.F16.F32.PACK_AB R72, RZ, R72 ;  /* 0x00000048ff48723e */ /* 0x000fe400000000ff */
[----:B------:R-:W-:Y:S02]  /*5ad0*/  F2FP.F16.F32.PACK_AB R73, RZ, R73 ;  /* 0x00000049ff49723e */ /* 0x000fe400000000ff */
        /* <DEDUP_REMOVED lines=33> */
[----:B------:R-:W-:-:S03]  /*5cf0*/  F2FP.F16.F32.PACK_AB R87, RZ, R87 ;  /* 0x00000057ff57723e */ /* 0x000fc600000000ff */
[----:B------:R-:W-:Y:S04]  /*5d00*/  @P2 STG.E.U16 desc[UR38][R6.64+0x92], R61 ;  /* 0x0000923d06002986 */ /* 0x000fe8000c101526 */
[----:B------:R-:W-:Y:S01]  /*5d10*/  @P1 STG.E.U16 desc[UR38][R8.64+0x90], R62 ;  /* 0x0000903e08001986 */ /* 0x000fe2000c101526 */
[----:B------:R-:W-:Y:S02]  /*5d20*/  ISETP.GT.AND P1, PT, R3, 0x8, P0 ;  /* 0x000000080300780c */ /* 0x000fe40000724270 */
[C---:B------:R-:W-:Y:S01]  /*5d30*/  ISETP.GT.AND P0, PT, R4.reuse, 0x58, PT ;  /* 0x000000580400780c */ /* 0x040fe20003f04270 */
[----:B------:R-:W-:Y:S01]  /*5d40*/  @P3 STG.E.U16 desc[UR38][R8.64+0x92], R63 ;  /* 0x0000923f08003986 */ /* 0x000fe2000c101526 */
[----:B------:R-:W-:-:S03]  /*5d50*/  ISETP.GT.AND P3, PT, R4, 0x51, PT ;  /* 0x000000510400780c */ /* 0x000fc60003f64270 */
[----:B------:R-:W-:Y:S01]  /*5d60*/  @P4 STG.E.U16 desc[UR38][R6.64+0xa0], R64 ;  /* 0x0000a04006004986 */ /* 0x000fe2000c101526 */
[C---:B------:R-:W-:Y:S02]  /*5d70*/  ISETP.GT.AND P2, PT, R3.reuse, RZ, P3 ;  /* 0x000000ff0300720c */ /* 0x040fe40001f44270 */
[C---:B------:R-:W-:Y:S02]  /*5d80*/  ISETP.GT.AND P3, PT, R3.reuse, 0x8, P3 ;  /* 0x000000080300780c */ /* 0x040fe40001f64270 */
[----:B------:R-:W-:-:S09]  /*5d90*/  ISETP.GT.AND P4, PT, R3, RZ, P0 ;  /* 0x000000ff0300720c */ /* 0x000fd20000784270 */
        /* <DEDUP_REMOVED lines=9> */
[C---:B------:R-:W-:Y:S02]  /*5e30*/  ISETP.GT.AND P3, PT, R3.reuse, RZ, P0 ;  /* 0x000000ff0300720c */ /* 0x040fe40000764270 */
[----:B------:R-:W-:-:S07]  /*5e40*/  ISETP.GT.AND P0, PT, R3, 0x8, P0 ;  /* 0x000000080300780c */ /* 0x000fce0000704270 */
[----:B------:R-:W-:Y:S04]  /*5e50*/  @P2 STG.E.U16 desc[UR38][R6.64+0xb2], R69 ;  /* 0x0000b24506002986 */ /* 0x000fe8000c101526 */
[----:B------:R-:W-:Y:S01]  /*5e60*/  @P1 STG.E.U16 desc[UR38][R8.64+0xb0], R70 ;  /* 0x0000b04608001986 */ /* 0x000fe2000c101526 */
[----:B------:R-:W-:-:S03]  /*5e70*/  ISETP.GT.AND P1, PT, R4, 0x68, PT ;  /* 0x000000680400780c */ /* 0x000fc60003f24270 */
        /* <DEDUP_REMOVED lines=11> */
[C---:B------:R-:W-:Y:S02]  /*5f30*/  ISETP.GT.AND P2, PT, R3.reuse, RZ, P0 ;  /* 0x000000ff0300720c */ /* 0x040fe40000744270 */
[----:B------:R-:W-:Y:S01]  /*5f40*/  ISETP.GT.AND P0, PT, R3, 0x8, P0 ;  /* 0x000000080300780c */ /* 0x000fe20000704270 */
[----:B------:R-:W-:Y:S01]  /*5f50*/  @P3 STG.E.U16 desc[UR38][R6.64+0xd0], R76 ;  /* 0x0000d04c06003986 */ /* 0x000fe2000c101526 */
[----:B------:R-:W-:-:S04]  /*5f60*/  ISETP.GT.AND P3, PT, R4, 0x70, PT ;  /* 0x000000700400780c */ /* 0x000fc80003f64270 */
[C---:B------:R-:W-:Y:S02]  /*5f70*/  ISETP.GT.AND P4, PT, R3.reuse, RZ, P3 ;  /* 0x000000ff0300720c */ /* 0x040fe40001f84270 */
[----:B------:R-:W-:-:S03]  /*5f80*/  ISETP.GT.AND P3, PT, R3, 0x8, P3 ;  /* 0x000000080300780c */ /* 0x000fc60001f64270 */
[----:B------:R-:W-:Y:S01]  /*5f90*/  @P2 STG.E.U16 desc[UR38][R6.64+0xd2], R77 ;  /* 0x0000d24d06002986 */ /* 0x000fe2000c101526 */
[----:B------:R-:W-:-:S03]  /*5fa0*/  ISETP.GT.AND P2, PT, R4, 0x79, PT ;  /* 0x000000790400780c */ /* 0x000fc60003f44270 */
[----:B------:R-:W-:Y:S01]  /*5fb0*/  @P1 STG.E.U16 desc[UR38][R8.64+0xd0], R78 ;  /* 0x0000d04e08001986 */ /* 0x000fe2000c101526 */
[----:B------:R-:W-:-:S03]  /*5fc0*/  ISETP.GT.AND P1, PT, R4, 0x78, PT ;  /* 0x000000780400780c */ /* 0x000fc60003f24270 */
[----:B------:R-:W-:Y:S01]  /*5fd0*/  @P0 STG.E.U16 desc[UR38][R8.64+0xd2], R79 ;  /* 0x0000d24f08000986 */ /* 0x000fe2000c101526 */
[----:B------:R-:W-:-:S03]  /*5fe0*/  ISETP.GT.AND P0, PT, R4, 0x71, PT ;  /* 0x000000710400780c */ /* 0x000fc60003f04270 */
[----:B------:R-:W-:Y:S01]  /*5ff0*/  @P4 STG.E.U16 desc[UR38][R6.64+0xe0], R80 ;  /* 0x0000e05006004986 */ /* 0x000fe2000c101526 */
[C---:B------:R-:W-:Y:S02]  /*6000*/  ISETP.GT.AND P4, PT, R3.reuse, RZ, P0 ;  /* 0x000000ff0300720c */ /* 0x040fe40000784270 */
[----:B------:R-:W-:-:S11]  /*6010*/  ISETP.GT.AND P0, PT, R3, 0x8, P0 ;  /* 0x000000080300780c */ /* 0x000fd60000704270 */
[----:B------:R-:W-:Y:S02]  /*6020*/  @P4 IMAD.MOV.U32 R4, RZ, RZ, R6 ;  /* 0x000000ffff044224 */ /* 0x000fe400078e0006 */
[----:B------:R-:W-:-:S05]  /*6030*/  @P4 IMAD.MOV.U32 R5, RZ, RZ, R7 ;  /* 0x000000ffff054224 */ /* 0x000fca00078e0007 */
[----:B------:R0:W-:Y:S01]  /*6040*/  @P4 STG.E.U16 desc[UR38][R4.64+0xe2], R81 ;  /* 0x0000e25104004986 */ /* 0x0001e2000c101526 */
[C---:B------:R-:W-:Y:S02]  /*6050*/  ISETP.GT.AND P4, PT, R3.reuse, RZ, P2 ;  /* 0x000000ff0300720c */ /* 0x040fe40001784270 */
[----:B------:R-:W-:Y:S01]  /*6060*/  ISETP.GT.AND P2, PT, R3, 0x8, P2 ;  /* 0x000000080300780c */ /* 0x000fe20001744270 */
[----:B0-----:R-:W-:Y:S02]  /*6070*/  @P3 IMAD.MOV.U32 R4, RZ, RZ, R8 ;  /* 0x000000ffff043224 */ /* 0x001fe400078e0008 */
[----:B------:R-:W-:-:S05]  /*6080*/  @P3 IMAD.MOV.U32 R5, RZ, RZ, R9 ;  /* 0x000000ffff053224 */ /* 0x000fca00078e0009 */
[----:B------:R0:W-:Y:S01]  /*6090*/  @P3 STG.E.U16 desc[UR38][R4.64+0xe0], R82 ;  /* 0x0000e05204003986 */ /* 0x0001e2000c101526 */
[C---:B------:R-:W-:Y:S02]  /*60a0*/  ISETP.GT.AND P3, PT, R3.reuse, RZ, P1 ;  /* 0x000000ff0300720c */ /* 0x040fe40000f64270 */
[----:B------:R-:W-:Y:S01]  /*60b0*/  ISETP.GT.AND P1, PT, R3, 0x8, P1 ;  /* 0x000000080300780c */ /* 0x000fe20000f24270 */
[----:B0-----:R-:W-:Y:S02]  /*60c0*/  @P0 IMAD.MOV.U32 R4, RZ, RZ, R8 ;  /* 0x000000ffff040224 */ /* 0x001fe400078e0008 */
[----:B------:R-:W-:-:S05]  /*60d0*/  @P0 IMAD.MOV.U32 R5, RZ, RZ, R9 ;  /* 0x000000ffff050224 */ /* 0x000fca00078e0009 */
[----:B------:R0:W-:Y:S03]  /*60e0*/  @P0 STG.E.U16 desc[UR38][R4.64+0xe2], R83 ;  /* 0x0000e25304000986 */ /* 0x0001e6000c101526 */
[----:B0-----:R-:W-:Y:S02]  /*60f0*/  @P3 IMAD.MOV.U32 R4, RZ, RZ, R6 ;  /* 0x000000ffff043224 */ /* 0x001fe400078e0006 */
[----:B------:R-:W-:-:S05]  /*6100*/  @P3 IMAD.MOV.U32 R5, RZ, RZ, R7 ;  /* 0x000000ffff053224 */ /* 0x000fca00078e0007 */
[----:B------:R0:W-:Y:S04]  /*6110*/  @P3 STG.E.U16 desc[UR38][R4.64+0xf0], R84 ;  /* 0x0000f05404003986 */ /* 0x0001e8000c101526 */
[----:B------:R4:W-:Y:S01]  /*6120*/  @P4 STG.E.U16 desc[UR38][R6.64+0xf2], R85 ;  /* 0x0000f25506004986 */ /* 0x0009e2000c101526 */
[----:B0-----:R-:W-:Y:S02]  /*6130*/  @P1 IMAD.MOV.U32 R4, RZ, RZ, R8 ;  /* 0x000000ffff041224 */ /* 0x001fe400078e0008 */
[----:B------:R-:W-:-:S05]  /*6140*/  @P1 IMAD.MOV.U32 R5, RZ, RZ, R9 ;  /* 0x000000ffff051224 */ /* 0x000fca00078e0009 */
[----:B------:R4:W-:Y:S04]  /*6150*/  @P1 STG.E.U16 desc[UR38][R4.64+0xf0], R86 ;  /* 0x0000f05604001986 */ /* 0x0009e8000c101526 */
[----:B------:R4:W-:Y:S02]  /*6160*/  @P2 STG.E.U16 desc[UR38][R8.64+0xf2], R87 ;  /* 0x0000f25708002986 */ /* 0x0009e4000c101526 */
.L_x_158:
[----:B------:R-:W-:Y:S05]  /*6170*/  BSYNC B0 ;  /* 0x0000000000007941 */ /* 0x000fea0003800000 */
.L_x_32:
[----:B------:R-:W-:Y:S01]  /*6180*/  IADD3 R16, P0, R16, UR36, RZ ;  /* 0x0000002410107c10 */ /* 0x000fe2000ff1e0ff */
[----:B------:R-:W-:Y:S01]  /*6190*/  ULDC.64 UR4, c[0x0][0x650] ;  /* 0x0001940000047ab9 */ /* 0x000fe20000000a00 */
[----:B------:R-:W-:Y:S01]  /*61a0*/  PRMT R3, RZ, 0x7610, R3 ;  /* 0x00007610ff037816 */ /* 0x000fe20000000003 */
[----:B------:R-:W-:Y:S01]  /*61b0*/  IMAD.MOV.U32 R100, RZ, RZ, -0x1 ;  /* 0xffffffffff647424 */ /* 0x000fe200078e00ff */
[----:B------:R-:W-:Y:S01]  /*61c0*/  IADD3.X R17, R17, UR42, RZ, P0, !PT ;  /* 0x0000002a11117c10 */ /* 0x000fe200087fe4ff */
[----:B------:R-:W-:Y:S01]  /*61d0*/  IMAD.MOV.U32 R99, RZ, RZ, -0x1 ;  /* 0xffffffffff637424 */ /* 0x000fe200078e00ff */
[----:B------:R-:W-:-:S04]  /*61e0*/  ISETP.GE.U32.AND P0, PT, R16, UR4, PT ;  /* 0x0000000410007c0c */ /* 0x000fc8000bf06070 */
[----:B------:R-:W-:-:S13]  /*61f0*/  ISETP.GE.U32.AND.EX P0, PT, R17, UR5, PT, P0 ;  /* 0x0000000511007c0c */ /* 0x000fda000bf06100 */
[----:B------:R-:W-:Y:S05]  /*6200*/  @P0 BRA `(.L_x_159) ;  /* 0x00000004004c0947 */ /* 0x000fea0003800000 */
[----:B------:R-:W0:Y:S01]  /*6210*/  LDC.64 R10, c[0x0][0x628] ;  /* 0x00018a00ff0a7b82 */ /* 0x000e220000000a00 */
[----:B---3--:R-:W3:Y:S01]  /*6220*/  S2R R12, SR_CTAID.X ;  /* 0x00000000000c7919 */ /* 0x008ee20000002500 */
[----:B-12-4-:R-:W-:Y:S02]  /*6230*/  IMAD.MOV.U32 R8, RZ, RZ, R16 ;  /* 0x000000ffff087224 */ /* 0x016fe400078e0010 */
[----:B------:R-:W-:Y:S01]  /*6240*/  IMAD.MOV.U32 R9, RZ, RZ, R17 ;  /* 0x000000ffff097224 */ /* 0x000fe200078e0011 */
[----:B------:R-:W1:Y:S03]  /*6250*/  S2R R20, SR_CTAID.Y ;  /* 0x0000000000147919 */ /* 0x000e660000002600 */
[----:B------:R-:W2:Y:S08]  /*6260*/  LDC R0, c[0x0][0x630] ;  /* 0x00018c00ff007b82 */ /* 0x000eb00000000800 */
[----:B------:R-:W4:Y:S01]  /*6270*/  LDC.64 R14, c[0x0][0x620] ;  /* 0x00018800ff0e7b82 */ /* 0x000f220000000a00 */
[----:B0-----:R-:W-:-:S04]  /*6280*/  ISETP.NE.U32.AND P0, PT, R10, RZ, PT ;  /* 0x000000ff0a00720c */ /* 0x001fc80003f05070 */
[----:B------:R-:W-:-:S13]  /*6290*/  ISETP.NE.AND.EX P0, PT, R11, RZ, PT, P0 ;  /* 0x000000ff0b00720c */ /* 0x000fda0003f05300 */
[----:B-1234-:R-:W-:Y:S05]  /*62a0*/  @!P0 BRA `(.L_x_160) ;  /* 0x0000000000288947 */ /* 0x01efea0003800000 */
        /* <DEDUP_REMOVED lines=10> */
.L_x_160:
[-CC-:B------:R-:W-:Y:S01]  /*6350*/  SHF.R.U64 R99, R8, R0.reuse, R9.reuse ;  /* 0x0000000008637219 */ /* 0x180fe20000001209 */
[----:B------:R-:W0:Y:S01]  /*6360*/  LDC.64 R26, c[0x0][0x640] ;  /* 0x00019000ff1a7b82 */ /* 0x000e220000000a00 */
[----:B------:R-:W-:Y:S01]  /*6370*/  SHF.R.U32.HI R0, RZ, R0, R9 ;  /* 0x00000000ff007219 */ /* 0x000fe20000011609 */
[----:B------:R-:W-:Y:S01]  /*6380*/  ULDC UR4, c[0x0][0x150] ;  /* 0x0000540000047ab9 */ /* 0x000fe20000000800 */
[----:B------:R-:W-:Y:S02]  /*6390*/  IADD3 R3, P0, RZ, -R99, RZ ;  /* 0x80000063ff037210 */ /* 0x000fe40007f1e0ff */
[----:B------:R-:W-:-:S03]  /*63a0*/  I2FP.F32.U32 R7, R12 ;  /* 0x0000000c00077245 */ /* 0x000fc60000201000 */
[----:B------:R-:W1:Y:S01]  /*63b0*/  LDC R6, c[0x0][0x618] ;  /* 0x00018600ff067b82 */ /* 0x000e620000000800 */
[----:B------:R-:W-:Y:S02]  /*63c0*/  IMAD.X R5, RZ, RZ, ~R0, P0 ;  /* 0x000000ffff057224 */ /* 0x000fe400000e0e00 */
[----:B------:R-:W-:Y:S01]  /*63d0*/  FMUL R7, R7, UR4 ;  /* 0x0000000407077c20 */ /* 0x000fe20008400000 */
[----:B------:R-:W-:Y:S01]  /*63e0*/  ULDC UR4, c[0x0][0x154] ;  /* 0x0000550000047ab9 */ /* 0x000fe20000000800 */
[-C--:B------:R-:W-:Y:S02]  /*63f0*/  IMAD R0, R5, R14.reuse, RZ ;  /* 0x0000000e05007224 */ /* 0x080fe400078e02ff */
[C---:B------:R-:W-:Y:S01]  /*6400*/  IMAD.WIDE.U32 R4, R3.reuse, R14, R16 ;  /* 0x0000000e03047225 */ /* 0x040fe200078e0010 */
[----:B------:R-:W2:Y:S01]  /*6410*/  LDC R11, c[0x0][0x608] ;  /* 0x00018200ff0b7b82 */ /* 0x000ea20000000800 */
[----:B------:R-:W3:Y:S02]  /*6420*/  F2I.U32.TRUNC.NTZ R7, R7 ;  /* 0x0000000700077305 */ /* 0x000ee4000020f000 */
[----:B------:R-:W-:-:S04]  /*6430*/  IMAD R3, R3, R15, R0 ;  /* 0x0000000f03037224 */ /* 0x000fc800078e0200 */
[----:B------:R-:W-:Y:S01]  /*6440*/  IMAD.IADD R3, R5, 0x1, R3 ;  /* 0x0000000105037824 */ /* 0x000fe200078e0203 */
[----:B------:R-:W4:Y:S01]  /*6450*/  LDC R8, c[0x0][0x658] ;  /* 0x00019600ff087b82 */ /* 0x000f220000000800 */
[----:B------:R-:W-:Y:S02]  /*6460*/  I2FP.F32.U32 R5, R20 ;  /* 0x0000001400057245 */ /* 0x000fe40000201000 */
[----:B0-----:R-:W-:-:S04]  /*6470*/  ISETP.NE.U32.AND P0, PT, R26, RZ, PT ;  /* 0x000000ff1a00720c */ /* 0x001fc80003f05070 */
[----:B------:R-:W-:Y:S01]  /*6480*/  ISETP.NE.AND.EX P0, PT, R27, RZ, PT, P0 ;  /* 0x000000ff1b00720c */ /* 0x000fe20003f05300 */
[----:B------:R-:W0:Y:S01]  /*6490*/  LDC R9, c[0x0][0x144] ;  /* 0x00005100ff097b82 */ /* 0x000e220000000800 */
[-C--:B-1----:R-:W-:Y:S01]  /*64a0*/  SHF.R.U64 R13, R4, R6.reuse, R3 ;  /* 0x00000006040d7219 */ /* 0x082fe20000001203 */
[----:B---3--:R-:W-:Y:S01]  /*64b0*/  IMAD.MOV R7, RZ, RZ, -R7 ;  /* 0x000000ffff077224 */ /* 0x008fe200078e0a07 */
[----:B------:R-:W-:Y:S01]  /*64c0*/  SHF.R.U32.HI R0, RZ, R6, R3 ;  /* 0x00000006ff007219 */ /* 0x000fe20000011603 */
[----:B------:R-:W-:-:S04]  /*64d0*/  FMUL R6, R5, UR4 ;  /* 0x0000000405067c20 */ /* 0x000fc80008400000 */
[----:B------:R-:W1:Y:S01]  /*64e0*/  LDC R21, c[0x0][0x148] ;  /* 0x00005200ff157b82 */ /* 0x000e620000000800 */
[----:B------:R3:W0:Y:S01]  /*64f0*/  F2I.U32.TRUNC.NTZ R14, R6 ;  /* 0x00000006000e7305 */ /* 0x000622000020f000 */
[-CC-:B--2---:R-:W-:Y:S02]  /*6500*/  SHF.R.U64 R10, R13, R11.reuse, R0.reuse ;  /* 0x0000000b0d0a7219 */ /* 0x184fe40000001200 */
[----:B------:R-:W-:-:S04]  /*6510*/  SHF.R.U32.HI R3, RZ, R11, R0 ;  /* 0x0000000bff037219 */ /* 0x000fc80000011600 */
[----:B-----5:R-:W2:Y:S01]  /*6520*/  LDC R24, c[0x0][0x648] ;  /* 0x00019200ff187b82 */ /* 0x020ea20000000800 */
[-CC-:B----4-:R-:W-:Y:S02]  /*6530*/  SHF.R.U64 R15, R10, R8.reuse, R3.reuse ;  /* 0x000000080a0f7219 */ /* 0x190fe40000001203 */
[----:B------:R-:W-:-:S03]  /*6540*/  SHF.R.U32.HI R5, RZ, R8, R3 ;  /* 0x00000008ff057219 */ /* 0x000fc60000011603 */
[----:B------:R-:W-:Y:S02]  /*6550*/  IMAD.MOV.U32 R4, RZ, RZ, R15 ;  /* 0x000000ffff047224 */ /* 0x000fe400078e000f */
[----:B------:R-:W4:Y:S01]  /*6560*/  LDC R28, c[0x0][0x638] ;  /* 0x00018e00ff1c7b82 */ /* 0x000f220000000800 */
[----:B0-----:R-:W-:-:S07]  /*6570*/  IMAD R25, R9, R7, R12 ;  /* 0x0000000709197224 */ /* 0x001fce00078e020c */
[----:B------:R-:W0:Y:S08]  /*6580*/  LDC R29, c[0x0][0x610] ;  /* 0x00018400ff1d7b82 */ /* 0x000e300000000800 */
[----:B------:R-:W0:Y:S01]  /*6590*/  LDC R30, c[0x0][0x600] ;  /* 0x00018000ff1e7b82 */ /* 0x000e220000000800 */
[----:B-1-3--:R-:W-:Y:S05]  /*65a0*/  @!P0 BRA `(.L_x_161) ;  /* 0x0000000000288947 */ /* 0x00afea0003800000 */
[----:B------:R-:W1:Y:S02]  /*65b0*/  LDC R0, c[0x0][0x64c] ;  /* 0x00019300ff007b82 */ /* 0x000e640000000800 */
[----:B-1----:R-:W-:-:S05]  /*65c0*/  IADD3 R3, P0, R15, R0, RZ ;  /* 0x000000000f037210 */ /* 0x002fca0007f1e0ff */
        /* <DEDUP_REMOVED lines=8> */
.L_x_161:
[----:B------:R-:W-:Y:S01]  /*6650*/  ISETP.NE.AND P0, PT, R2, 0x1, PT ;  /* 0x000000010200780c */ /* 0x000fe20003f05270 */
[----:B------:R-:W-:Y:S01]  /*6660*/  IMAD.MOV R14, RZ, RZ, -R14 ;  /* 0x000000ffff0e7224 */ /* 0x000fe200078e0a0e */
[----:B--2---:R-:W-:Y:S02]  /*6670*/  SHF.R.U64 R0, R4, R24, R5 ;  /* 0x0000001804007219 */ /* 0x004fe40000001205 */
[----:B------:R-:W-:Y:S02]  /*6680*/  LOP3.LUT R3, R10, R97, RZ, 0xc0, !PT ;  /* 0x000000610a037212 */ /* 0x000fe400078ec0ff */
[----:B------:R-:W-:Y:S01]  /*6690*/  LOP3.LUT R6, R13, R96, RZ, 0xc0, !PT ;  /* 0x000000600d067212 */ /* 0x000fe200078ec0ff */
[----:B------:R-:W-:Y:S02]  /*66a0*/  IMAD.MOV R4, RZ, RZ, -R0 ;  /* 0x000000ffff047224 */ /* 0x000fe400078e0a00 */
[----:B------:R-:W-:Y:S02]  /*66b0*/  IMAD R0, R92, R0, R3 ;  /* 0x000000005c007224 */ /* 0x000fe400078e0203 */
[----:B----4-:R-:W-:-:S02]  /*66c0*/  IMAD R3, R4, R28, R15 ;  /* 0x0000001c04037224 */ /* 0x010fc400078e020f */
[----:B------:R-:W-:Y:S02]  /*66d0*/  @P0 IMAD R25, R21, R14, R20 ;  /* 0x0000000e15190224 */ /* 0x000fe400078e0214 */
[----:B0-----:R-:W-:Y:S02]  /*66e0*/  IMAD R5, R3, R30, R6 ;  /* 0x0000001e03057224 */ /* 0x001fe400078e0206 */
[----:B------:R-:W-:Y:S02]  /*66f0*/  IMAD R0, R0, R29, R25 ;  /* 0x0000001d00007224 */ /* 0x000fe400078e0219 */
[----:B------:R-:W-:-:S03]  /*6700*/  IMAD.MOV.U32 R4, RZ, RZ, 0x1 ;  /* 0x00000001ff047424 */ /* 0x000fc600078e00ff */
[----:B------:R-:W-:Y:S02]  /*6710*/  SEL R100, R5, R0, !P0 ;  /* 0x0000000005647207 */ /* 0x000fe40004000000 */
[----:B------:R-:W-:Y:S02]  /*6720*/  PRMT R3, R4, 0x7610, R3 ;  /* 0x0000761004037816 */ /* 0x000fe40000000003 */
[----:B------:R-:W-:-:S07]  /*6730*/  SEL R0, R0, R5, !P0 ;  /* 0x0000000500007207 */ /* 0x000fce0004000000 */
.L_x_159:
[----:B------:R-:W-:Y:S01]  /*6740*/  LOP3.LUT P0, RZ, R3, 0xff, RZ, 0xc0, !PT ;  /* 0x000000ff03ff7812 */ /* 0x000fe2000780c0ff */
[----:B------:R-:W-:Y:S01]  /*6750*/  UIMAD.WIDE.U32 UR4, UR41, -0x33333333, URZ ;  /* 0xcccccccd290478a5 */ /* 0x000fe2000f8e003f */
[----:B------:R-:W-:-:S03]  /*6760*/  IMAD.MOV.U32 R101, RZ, RZ, R0 ;  /* 0x000000ffff657224 */ /* 0x000fc600078e0000 */
[----:B------:R-:W-:-:S04]  /*6770*/  USHF.R.U32.HI UR4, URZ, 0x2, UR5 ;  /* 0x000000023f047899 */ /* 0x000fc80008011605 */
[----:B------:R-:W-:-:S04]  /*6780*/  UIMAD UR41, UR4, -0x5, UR41 ;  /* 0xfffffffb042978a4 */ /* 0x000fc8000f8e0229 */
[----:B------:R-:W-:Y:S08]  /*6790*/  @P0 BRA `(.L_x_162) ;  /* 0xffffffac00240947 */ /* 0x000ff0000383ffff */
[----:B------:R-:W-:Y:S05]  /*67a0*/  EXIT ;  /* 0x000000000000794d */ /* 0x000fea0003800000 */
.L_x_7:
        /* <DEDUP_REMOVED lines=26> */
.L_x_164:
[----:B------:R-:W0:Y:S01]  /*6950*/  LDC.64 R28, c[0x0][0x640] ;  /* 0x00019000ff1c7b82 */ /* 0x000e220000000a00 */
[-CC-:B------:R-:W-:Y:S01]  /*6960*/  SHF.R.U64 R22, R14, R6.reuse, R15.reuse ;  /* 0x000000060e167219 */ /* 0x180fe2000000120f */
[----:B------:R-:W-:Y:S01]  /*6970*/  IMAD.MOV.U32 R30, RZ, RZ, 0x1 ;  /* 0x00000001ff1e7424 */ /* 0x000fe200078e00ff */
[----:B------:R-:W-:Y:S02]  /*6980*/  SHF.R.U32.HI R6, RZ, R6, R15 ;  /* 0x00000006ff067219 */ /* 0x000fe4000001160f */
[----:B------:R-:W-:-:S03]  /*6990*/  IADD3 R13, P0, RZ, -R22, RZ ;  /* 0x80000016ff0d7210 */ /* 0x000fc60007f1e0ff */
[----:B------:R-:W1:Y:S02]  /*69a0*/  LDC R12, c[0x0][0x618] ;  /* 0x00018600ff0c7b82 */ /* 0x000e640000000800 */
[----:B------:R-:W-:-:S04]  /*69b0*/  IMAD.X R11, RZ, RZ, ~R6, P0 ;  /* 0x000000ffff0b7224 */ /* 0x000fc800000e0e06 */
[-C--:B------:R-:W-:Y:S02]  /*69c0*/  IMAD R6, R11, R24.reuse, RZ ;  /* 0x000000180b067224 */ /* 0x080fe400078e02ff */
[----:B------:R-:W2:Y:S01]  /*69d0*/  LDC R14, c[0x0][0x608] ;  /* 0x00018200ff0e7b82 */ /* 0x000ea20000000800 */
[----:B------:R-:W-:-:S04]  /*69e0*/  IMAD.WIDE.U32 R10, R13, R24, R16 ;  /* 0x000000180d0a7225 */ /* 0x000fc800078e0010 */
[----:B------:R-:W-:-:S03]  /*69f0*/  IMAD R13, R13, R25, R6 ;  /* 0x000000190d0d7224 */ /* 0x000fc600078e0206 */
[----:B------:R-:W3:Y:S01]  /*6a00*/  LDC R27, c[0x0][0x658] ;  /* 0x00019600ff1b7b82 */ /* 0x000ee20000000800 */
[----:B------:R-:W-:Y:S01]  /*6a10*/  IMAD.IADD R11, R11, 0x1, R13 ;  /* 0x000000010b0b7824 */ /* 0x000fe200078e020d */
[----:B0-----:R-:W-:-:S04]  /*6a20*/  ISETP.NE.U32.AND P0, PT, R28, RZ, PT ;  /* 0x000000ff1c00720c */ /* 0x001fc80003f05070 */
[----:B------:R-:W-:Y:S02]  /*6a30*/  ISETP.NE.AND.EX P0, PT, R29, RZ, PT, P0 ;  /* 0x000000ff1d00720c */ /* 0x000fe40003f05300 */
[----:B------:R-:W0:Y:S01]  /*6a40*/  LDC R24, c[0x0][0x600] ;  /* 0x00018000ff187b82 */ /* 0x000e220000000800 */
[-CC-:B-1----:R-:W-:Y:S01]  /*6a50*/  SHF.R.U64 R8, R10, R12.reuse, R11.reuse ;  /* 0x0000000c0a087219 */ /* 0x182fe2000000120b */
[----:B------:R-:W-:Y:S01]  /*6a60*/  IMAD.MOV.U32 R10, RZ, RZ, -0x1 ;  /* 0xffffffffff0a7424 */ /* 0x000fe200078e00ff */
[----:B------:R-:W-:-:S05]  /*6a70*/  SHF.R.U32.HI R11, RZ, R12, R11 ;  /* 0x0000000cff0b7219 */ /* 0x000fca000001160b */
[----:B------:R-:W1:Y:S01]  /*6a80*/  LDC R25, c[0x0][0x648] ;  /* 0x00019200ff197b82 */ /* 0x000e620000000800 */
[-CC-:B--2---:R-:W-:Y:S02]  /*6a90*/  SHF.R.U64 R21, R8, R14.reuse, R11.reuse ;  /* 0x0000000e08157219 */ /* 0x184fe4000000120b */
[----:B------:R-:W-:-:S05]  /*6aa0*/  SHF.R.U32.HI R6, RZ, R14, R11 ;  /* 0x0000000eff067219 */ /* 0x000fca000001160b */
[----:B------:R-:W2:Y:S01]  /*6ab0*/  LDC R26, c[0x0][0x638] ;  /* 0x00018e00ff1a7b82 */ /* 0x000ea20000000800 */
[-C--:B---3--:R-:W-:Y:S02]  /*6ac0*/  SHF.L.U32 R10, R10, R27.reuse, RZ ;  /* 0x0000001b0a0a7219 */ /* 0x088fe400000006ff */
[-CC-:B------:R-:W-:Y:S02]  /*6ad0*/  SHF.R.U64 R23, R21, R27.reuse, R6.reuse ;  /* 0x0000001b15177219 */ /* 0x180fe40000001206 */
[----:B------:R-:W-:Y:S02]  /*6ae0*/  LOP3.LUT R32, RZ, R10, RZ, 0x33, !PT ;  /* 0x0000000aff207212 */ /* 0x000fe400078e33ff */
[----:B------:R-:W-:Y:S01]  /*6af0*/  SHF.R.U32.HI R11, RZ, R27, R6 ;  /* 0x0000001bff0b7219 */ /* 0x000fe20000011606 */
[----:B------:R-:W3:Y:S01]  /*6b00*/  LDC R31, c[0x0][0x610] ;  /* 0x00018400ff1f7b82 */ /* 0x000ee20000000800 */
[----:B------:R-:W-:Y:S01]  /*6b10*/  IMAD.MOV.U32 R10, RZ, RZ, R23 ;  /* 0x000000ffff0a7224 */ /* 0x000fe200078e0017 */
[----:B------:R-:W-:Y:S06]  /*6b20*/  @!P0 BRA `(.L_x_165) ;  /* 0x0000000000288947 */ /* 0x000fec0003800000 */
        /* <DEDUP_REMOVED lines=10> */
.L_x_165:
[----:B------:R-:W-:Y:S02]  /*6bd0*/  ISETP.NE.AND P0, PT, R2, 0x1, PT ;  /* 0x000000010200780c */ /* 0x000fe40003f05270 */
[----:B-1----:R-:W-:Y:S01]  /*6be0*/  SHF.R.U64 R6, R10, R25, R11 ;  /* 0x000000190a067219 */ /* 0x002fe2000000120b */
[----:B0-----:R-:W-:Y:S01]  /*6bf0*/  VIADD R11, R24, 0xffffffff ;  /* 0xffffffff180b7836 */ /* 0x001fe20000000000 */
[----:B------:R-:W-:Y:S02]  /*6c00*/  SHF.L.U32 R30, R30, R27, RZ ;  /* 0x0000001b1e1e7219 */ /* 0x000fe400000006ff */
[----:B------:R-:W-:Y:S01]  /*6c10*/  LOP3.LUT R5, R21, R32, RZ, 0xc0, !PT ;  /* 0x0000002015057212 */ /* 0x000fe200078ec0ff */
[----:B------:R-:W-:-:S04]  /*6c20*/  IMAD.MOV R10, RZ, RZ, -R6 ;  /* 0x000000ffff0a7224 */ /* 0x000fc800078e0a06 */
[----:B------:R-:W-:Y:S01]  /*6c30*/  IMAD R6, R30, R6, R5 ;  /* 0x000000061e067224 */ /* 0x000fe200078e0205 */
[----:B------:R-:W-:Y:S01]  /*6c40*/  LOP3.LUT R5, R8, R11, RZ, 0xc0, !PT ;  /* 0x0000000b08057212 */ /* 0x000fe200078ec0ff */
[----:B------:R-:W-:Y:S02]  /*6c50*/  @P0 IMAD R7, R9, R20, R4 ;  /* 0x0000001409070224 */ /* 0x000fe400078e0204 */
[----:B--2---:R-:W-:Y:S02]  /*6c60*/  IMAD R4, R10, R26, R23 ;  /* 0x0000001a0a047224 */ /* 0x004fe400078e0217 */
[----:B---3--:R-:W-:Y:S02]  /*6c70*/  IMAD R7, R6, R31, R7 ;  /* 0x0000001f06077224 */ /* 0x008fe400078e0207 */
[----:B------:R-:W-:Y:S02]  /*6c80*/  IMAD R4, R4, R24, R5 ;  /* 0x0000001804047224 */ /* 0x000fe400078e0205 */
[----:B------:R-:W-:-:S02]  /*6c90*/  IMAD.MOV.U32 R8, RZ, RZ, 0x1 ;  /* 0x00000001ff087424 */ /* 0x000fc400078e00ff */
[----:B------:R-:W-:Y:S01]  /*6ca0*/  IMAD.MOV.U32 R6, RZ, RZ, R22 ;  /* 0x000000ffff067224 */ /* 0x000fe200078e0016 */
[----:B------:R-:W-:Y:S02]  /*6cb0*/  SEL R19, R4, R7, !P0 ;  /* 0x0000000704137207 */ /* 0x000fe40004000000 */
[----:B------:R-:W-:-:S07]  /*6cc0*/  SEL R21, R7, R4, !P0 ;  /* 0x0000000407157207 */ /* 0x000fce0004000000 */
.L_x_163:
[----:B------:R-:W-:-:S08]  /*6cd0*/  NOP ;  /* 0x0000000000007918 */ /* 0x000fd00000000000 */
[----:B------:R-:W0:-:S00]  /*6ce0*/  USETMAXREG.DEALLOC.CTAPOOL 0x28 ;  /* 0x00000028000079c8 */ /* 0x000e0000080e0500 */
[----:B0-----:R-:W-:-:S13]  /*6cf0*/  ISETP.NE.AND P0, PT, R3, RZ, PT ;  /* 0x000000ff0300720c */ /* 0x001fda0003f05270 */
[----:B------:R-:W-:Y:S05]  /*6d00*/  @P0 EXIT ;  /* 0x000000000000094d */ /* 0x000fea0003800000 */
[----:B------:R-:W-:Y:S01]  /*6d10*/  LOP3.LUT P0, RZ, R8, 0xff, RZ, 0xc0, !PT ;  /* 0x000000ff08ff7812 */ /* 0x000fe2000780c0ff */
[----:B------:R-:W-:Y:S02]  /*6d20*/  IMAD.MOV.U32 R3, RZ, RZ, 0x1 ;  /* 0x00000001ff037424 */ /* 0x000fe400078e00ff */
[----:B------:R-:W-:-:S10]  /*6d30*/  IMAD.MOV.U32 R8, RZ, RZ, RZ ;  /* 0x000000ffff087224 */ /* 0x000fd400078e00ff */
[----:B------:R-:W-:Y:S05]  /*6d40*/  @!P0 BRA `(.L_x_166) ;  /* 0x0000000c00248947 */ /* 0x000fea0003800000 */
[----:B------:R-:W0:Y:S01]  /*6d50*/  LDC R3, c[0x0][0x28c] ;  /* 0x0000a300ff037b82 */ /* 0x000e220000000800 */
[----:B------:R-:W-:Y:S01]  /*6d60*/  ULDC UR5, c[0x0][0x658] ;  /* 0x0001960000057ab9 */ /* 0x000fe20000000800 */
[----:B------:R-:W-:Y:S01]  /*6d70*/  UMOV UR6, 0xffffffff ;  /* 0xffffffff00067882 */ /* 0x000fe20000000000 */
[----:B------:R-:W-:Y:S01]  /*6d80*/  BSSY B0, `(.L_x_166) ;  /* 0x00000c5000007945 */ /* 0x000fe20003800000 */
[----:B------:R-:W-:Y:S01]  /*6d90*/  USHF.L.U32 UR6, UR6, UR5, URZ ;  /* 0x0000000506067299 */ /* 0x000fe2000800063f */
[----:B------:R-:W-:Y:S01]  /*6da0*/  IMAD.MOV.U32 R10, RZ, RZ, 0x1 ;  /* 0x00000001ff0a7424 */ /* 0x000fe200078e00ff */
[----:B------:R-:W-:Y:S01]  /*6db0*/  LOP3.LUT R9, R18, 0x2, RZ, 0xfc, !PT ;  /* 0x0000000212097812 */ /* 0x000fe200078efcff */
[----:B------:R-:W-:Y:S01]  /*6dc0*/  IMAD.MOV.U32 R8, RZ, RZ, RZ ;  /* 0x000000ffff087224 */ /* 0x000fe200078e00ff */
[----:B------:R-:W1:Y:S01]  /*6dd0*/  S2UR UR8, SR_CgaCtaId ;  /* 0x00000000000879c3 */ /* 0x000e620000008800 */
[----:B------:R-:W-:Y:S01]  /*6de0*/  ULDC UR4, c[0x0][0x600] ;  /* 0x0001800000047ab9 */ /* 0x000fe20000000800 */
[----:B------:R-:W-:Y:S01]  /*6df0*/  UMOV UR7, 0x1 ;  /* 0x0000000100077882 */ /* 0x000fe20000000000 */
[----:B------:R-:W-:-:S02]  /*6e00*/  UIADD3 UR15, UR4, -0x1, URZ ;  /* 0xffffffff040f7890 */ /* 0x000fc4000fffe03f */
[----:B------:R-:W-:Y:S02]  /*6e10*/  USHF.L.U32 UR17, UR7, UR5, URZ ;  /* 0x0000000507117299 */ /* 0x000fe4000800063f */
[----:B------:R-:W-:Y:S01]  /*6e20*/  ULOP3.LUT UR16, URZ, UR6, URZ, 0x33, !UPT ;  /* 0x000000063f107292 */ /* 0x000fe2000f8e333f */
[----:B------:R-:W-:Y:S01]  /*6e30*/  ULDC.64 UR20, c[0x0][0x198] ;  /* 0x0000660000147ab9 */ /* 0x000fe20000000a00 */
[----:B0-----:R-:W-:-:S05]  /*6e40*/  VIADD R3, R3, 0x3f ;  /* 0x0000003f03037836 */ /* 0x001fca0000000000 */
[----:B------:R-:W-:Y:S01]  /*6e50*/  SHF.R.S32.HI R4, RZ, 0x1f, R3 ;  /* 0x0000001fff047819 */ /* 0x000fe20000011403 */
[----:B-1----:R-:W-:-:S03]  /*6e60*/  IMAD.U32 R12, RZ, RZ, UR8 ;  /* 0x00000008ff0c7e24 */ /* 0x002fc6000f8e00ff */
[----:B------:R-:W-:Y:S01]  /*6e70*/  LEA.HI R4, R4, R3, RZ, 0x6 ;  /* 0x0000000304047211 */ /* 0x000fe200078f30ff */
[----:B------:R-:W-:-:S03]  /*6e80*/  IMAD.MOV.U32 R3, RZ, RZ, 0x1 ;  /* 0x00000001ff037424 */ /* 0x000fc600078e00ff */
[----:B------:R-:W-:-:S05]  /*6e90*/  SHF.R.S32.HI R11, RZ, 0x6, R4 ;  /* 0x00000006ff0b7819 */ /* 0x000fca0000011404 */
[----:B------:R-:W-:-:S07]  /*6ea0*/  VIADD R13, R11, 0x1 ;  /* 0x000000010b0d7836 */ /* 0x000fce0000000000 */
.L_x_177:
[----:B------:R-:W-:-:S03]  /*6eb0*/  UMOV UR4, 0xffffffff ;  /* 0xffffffff00047882 */ /* 0x000fc60000000000 */
[----:B------:R-:W-:Y:S05]  /*6ec0*/  BRA.DIV UR4, `(.L_x_167) ;  /* 0x0000000e04d07947 */ /* 0x000fea000b800000 */
[----:B------:R-:W-:-:S13]  /*6ed0*/  ELECT P6, URZ, PT ;  /* 0x00000000003f782f */ /* 0x000fda00038c0000 */
.L_x_189:
[----:B------:R-:W0:Y:S01]  /*6ee0*/  LDC R4, c[0x0][0x28c] ;  /* 0x0000a300ff047b82 */ /* 0x000e220000000800 */
[----:B------:R-:W-:Y:S01]  /*6ef0*/  BSSY B1, `(.L_x_168) ;  /* 0x000003b000017945 */ /* 0x000fe20003800000 */
[----:B0-----:R-:W-:-:S13]  /*6f00*/  ISETP.LT.OR P6, PT, R4, 0x1, !P6 ;  /* 0x000000010400780c */ /* 0x001fda00077c1670 */
[----:B------:R-:W-:Y:S05]  /*6f10*/  @P6 BRA `(.L_x_169) ;  /* 0x0000000000e06947 */ /* 0x000fea0003800000 */
[----:B------:R-:W-:Y:S02]  /*6f20*/  IMAD R21, R21, 0x2, R12 ;  /* 0x0000000215157824 */ /* 0x000fe400078e020c */
[----:B------:R-:W-:Y:S02]  /*6f30*/  IMAD.SHL.U32 R19, R19, 0x80, RZ ;  /* 0x0000008013137824 */ /* 0x000fe400078e00ff */
[----:B------:R-:W-:Y:S02]  /*6f40*/  IMAD.MOV.U32 R22, RZ, RZ, RZ ;  /* 0x000000ffff167224 */ /* 0x000fe400078e00ff */
[----:B------:R-:W-:Y:S02]  /*6f50*/  IMAD.MOV.U32 R4, RZ, RZ, R13 ;  /* 0x000000ffff047224 */ /* 0x000fe400078e000d */
[----:B------:R-:W-:Y:S02]  /*6f60*/  IMAD.MOV.U32 R5, RZ, RZ, R3 ;  /* 0x000000ffff057224 */ /* 0x000fe400078e0003 */
[----:B------:R-:W-:-:S02]  /*6f70*/  IMAD.MOV.U32 R7, RZ, RZ, R8 ;  /* 0x000000ffff077224 */ /* 0x000fc400078e0008 */
[----:B------:R-:W-:-:S07]  /*6f80*/  IMAD.SHL.U32 R21, R21, 0x40, RZ ;  /* 0x0000004015157824 */ /* 0x000fce00078e00ff */
.L_x_172:
[----:B------:R-:W0:Y:S01]  /*6f90*/  S2UR UR4, SR_CgaCtaId ;  /* 0x00000000000479c3 */ /* 0x000e220000008800 */
[----:B------:R-:W-:Y:S02]  /*6fa0*/  MOV R15, 0x400 ;  /* 0x00000400000f7802 */ /* 0x000fe40000000f00 */
[----:B------:R-:W-:Y:S02]  /*6fb0*/  SHF.L.U32 R14, R5, 0x1f, RZ ;  /* 0x0000001f050e7819 */ /* 0x000fe400000006ff */
[----:B------:R-:W-:Y:S01]  /*6fc0*/  ISETP.NE.AND P1, PT, R0, RZ, PT ;  /* 0x000000ff0000720c */ /* 0x000fe20003f25270 */
[----:B0-----:R-:W-:-:S05]  /*6fd0*/  IMAD.U32 R12, RZ, RZ, UR4 ;  /* 0x00000004ff0c7e24 */ /* 0x001fca000f8e00ff */
[----:B------:R-:W-:-:S07]  /*6fe0*/  LEA R20, R12, R15, 0x18 ;  /* 0x0000000f0c147211 */ /* 0x000fce00078ec0ff */
[----:B------:R-:W0:Y:S01]  /*6ff0*/  @!P1 LDC R15, c[0x0][0x500] ;  /* 0x00014000ff0f9b82 */ /* 0x000e220000000800 */
[----:B------:R-:W-:-:S04]  /*7000*/  IMAD R23, R7, 0x8, R20 ;  /* 0x0000000807177824 */ /* 0x000fc800078e0214 */
[----:B------:R-:W1:Y:S02]  /*7010*/  SYNCS.PHASECHK.TRANS64.TRYWAIT P0, [R23+URZ+0x28], R14 ;  /* 0x0000280e170075a7 */ /* 0x000e64000800017f */
[----:B-1----:R-:W-:Y:S05]  /*7020*/  @!P0 BRA `(.L_x_170) ;  /* 0x0000000c00988947 */ /* 0x002fea0003800000 */
.L_x_190:
[----:B-1----:R-:W-:Y:S01]  /*7030*/  PRMT R14, R9, 0x9910, RZ ;  /* 0x00009910090e7816 */ /* 0x002fe200000000ff */
[----:B0-----:R0:W-:Y:S03]  /*7040*/  @!P1 SYNCS.ARRIVE.TRANS64 RZ, [R23+URZ], R15 ;  /* 0x0000000f17ff99a7 */ /* 0x0011e6000800003f */
[----:B------:R-:W-:-:S13]  /*7050*/  ISETP.NE.AND P0, PT, R14, 0x2, PT ;  /* 0x000000020e00780c */ /* 0x000fda0003f05270 */
[----:B0-----:R-:W-:Y:S05]  /*7060*/  @P0 BRA `(.L_x_171) ;  /* 0x0000000000040947 */ /* 0x001fea0003800000 */
[----:B------:R-:W-:Y:S01]  /*7070*/  BPT.TRAP 0x1 ;  /* 0x000000040000795c */ /* 0x000fe20000300000 */
.L_x_171:
[----:B------:R-:W-:Y:S01]  /*7080*/  IMAD R14, R7, 0x2, R12 ;  /* 0x00000002070e7824 */ /* 0x000fe200078e020c */
[----:B------:R-:W-:Y:S01]  /*7090*/  R2UR UR9, R23 ;  /* 0x00000000170972ca */ /* 0x000fe200000e0000 */
[----:B------:R-:W-:Y:S01]  /*70a0*/  VIADD R4, R4, 0xffffffff ;  /* 0xffffffff04047836 */ /* 0x000fe20000000000 */
[----:B------:R-:W-:Y:S01]  /*70b0*/  UIADD3 UR4, UP0, UR20, 0xf0, URZ ;  /* 0x000000f014047890 */ /* 0x000fe2000ff1e03f */
[----:B------:R-:W-:Y:S01]  /*70c0*/  IMAD.SHL.U32 R14, R14, 0x1000, RZ ;  /* 0x000010000e0e7824 */ /* 0x000fe200078e00ff */
[----:B------:R-:W-:Y:S01]  /*70d0*/  R2UR UR11, R21 ;  /* 0x00000000150b72ca */ /* 0x000fe200000e0000 */
[----:B------:R-:W-:Y:S01]  /*70e0*/  UIADD3 UR22, UP1, UR20, 0x1f0, URZ ;  /* 0x000001f014167890 */ /* 0x000fe2000ff3e03f */
[----:B------:R-:W-:Y:S01]  /*70f0*/  R2UR UR10, R22 ;  /* 0x00000000160a72ca */ /* 0x000fe200000e0000 */
[--C-:B------:R-:W-:Y:S01]  /*7100*/  IMAD R14, R14, 0x2, R20.reuse ;  /* 0x000000020e0e7824 */ /* 0x100fe200078e0214 */
[----:B------:R-:W-:Y:S01]  /*7110*/  R2UR UR12, R6 ;  /* 0x00000000060c72ca */ /* 0x000fe200000e0000 */
[----:B------:R-:W-:Y:S01]  /*7120*/  IMAD R20, R7, 0x4000, R20 ;  /* 0x0000400007147824 */ /* 0x000fe200078e0214 */
[----:B------:R-:W-:Y:S01]  /*7130*/  R2UR UR18, R19 ;  /* 0x00000000131272ca */ /* 0x000fe200000e0000 */
[----:B------:R-:W-:Y:S01]  /*7140*/  VIADD R7, R7, 0x1 ;  /* 0x0000000107077836 */ /* 0x000fe20000000000 */
[----:B------:R-:W-:Y:S01]  /*7150*/  R2UR UR5, R14 ;  /* 0x000000000e0572ca */ /* 0x000fe200000e0000 */
[----:B------:R-:W-:Y:S01]  /*7160*/  UIADD3.X UR23, URZ, UR21, URZ, UP1, !UPT ;  /* 0x000000153f177290 */ /* 0x000fe20008ffe43f */
[----:B------:R-:W-:Y:S01]  /*7170*/  R2UR UR8, R20 ;  /* 0x00000000140872ca */ /* 0x000fe200000e0000 */
[----:B------:R-:W-:Y:S01]  /*7180*/  UMOV UR19, 0x30000 ;  /* 0x0003000000137882 */ /* 0x000fe20000000000 */
[----:B------:R-:W-:Y:S01]  /*7190*/  ISETP.GT.AND P1, PT, R4, 0x1, PT ;  /* 0x000000010400780c */ /* 0x000fe20003f24270 */
[----:B------:R-:W-:Y:S01]  /*71a0*/  UMOV UR6, 0x0 ;  /* 0x0000000000067882 */ /* 0x000fe20000000000 */
[----:B------:R-:W-:Y:S01]  /*71b0*/  UMOV UR7, 0x10000000 ;  /* 0x1000000000077882 */ /* 0x000fe20000000000 */
[----:B------:R-:W-:Y:S01]  /*71c0*/  ISETP.NE.AND P0, PT, R7, 0x5, PT ;  /* 0x000000050700780c */ /* 0x000fe20003f05270 */
[----:B------:R-:W-:-:S03]  /*71d0*/  VIADD R22, R22, 0x40 ;  /* 0x0000004016167836 */ /* 0x000fc60000000000 */
[----:B------:R-:W-:Y:S02]  /*71e0*/  SEL R14, RZ, 0x1, P0 ;  /* 0x00000001ff0e7807 */ /* 0x000fe40000000000 */
[----:B------:R-:W-:Y:S01]  /*71f0*/  UIADD3 UR13, UR5, 0x100, URZ ;  /* 0x00000100050d7890 */ /* 0x000fe2000fffe03f */
[----:B------:R-:W-:Y:S01]  /*7200*/  SEL R7, R7, RZ, P0 ;  /* 0x000000ff07077207 */ /* 0x000fe20000000000 */
[----:B------:R-:W-:Y:S01]  /*7210*/  UIADD3.X UR5, URZ, UR21, URZ, UP0, !UPT ;  /* 0x000000153f057290 */ /* 0x000fe200087fe43f */
[----:B------:R-:W-:Y:S01]  /*7220*/  LOP3.LUT R5, R5, R14, RZ, 0x3c, !PT ;  /* 0x0000000e05057212 */ /* 0x000fe200078e3cff */
[----:B------:R-:W-:-:S03]  /*7230*/  UIADD3 UR14, UR8, 0x14100, URZ ;  /* 0x00014100080e7890 */ /* 0x000fc6000fffe03f */
[----:B------:R-:W-:-:S04]  /*7240*/  UMOV UR8, UR13 ;  /* 0x0000000d00087c82 */ /* 0x000fc80008000000 */
[----:B------:R0:W-:Y:S02]  /*7250*/  UTMALDG.3D.MULTICAST [UR8], [UR4], UR19, desc[UR6] ;  /* 0x00000608040073b4 */ /* 0x0001e40008011813 */
[----:B0-----:R-:W-:Y:S01]  /*7260*/  UMOV UR8, UR14 ;  /* 0x0000000e00087c82 */ /* 0x001fe20008000000 */
[----:B------:R-:W-:Y:S02]  /*7270*/  UMOV UR11, UR18 ;  /* 0x00000012000b7c82 */ /* 0x000fe40008000000 */
[----:B------:R0:W-:Y:S02]  /*7280*/  UTMALDG.3D [UR8], [UR22], desc[UR6] ;  /* 0x00000608160075b4 */ /* 0x0001e40008011000 */
[----:B0-----:R-:W-:Y:S05]  /*7290*/  @P1 BRA `(.L_x_172) ;  /* 0xfffffffc003c1947 */ /* 0x001fea000383ffff */
.L_x_169:
[----:B------:R-:W-:Y:S05]  /*72a0*/  BSYNC B1 ;  /* 0x0000000000017941 */ /* 0x000fea0003800000 */
.L_x_168:
[----:B------:R-:W-:Y:S01]  /*72b0*/  LOP3.LUT P1, RZ, R10, 0xff, RZ, 0xc0, !PT ;  /* 0x000000ff0aff7812 */ /* 0x000fe2000782c0ff */
[C---:B------:R-:W-:Y:S01]  /*72c0*/  IMAD.IADD R7, R11.reuse, 0x1, R8 ;  /* 0x000000010b077824 */ /* 0x040fe200078e0208 */
[----:B------:R-:W-:Y:S01]  /*72d0*/  ULDC.64 UR4, c[0x0][0x650] ;  /* 0x0001940000047ab9 */ /* 0x000fe20000000a00 */
[----:B------:R-:W-:Y:S01]  /*72e0*/  ISETP.GE.U32.AND P2, PT, R11, 0x5, PT ;  /* 0x000000050b00780c */ /* 0x000fe20003f46070 */
[----:B------:R-:W-:Y:S01]  /*72f0*/  BSSY B1, `(.L_x_173) ;  /* 0x000006b000017945 */ /* 0x000fe20003800000 */
[----:B------:R-:W-:Y:S01]  /*7300*/  IMAD.MOV.U32 R21, RZ, RZ, -0x1 ;  /* 0xffffffffff157424 */ /* 0x000fe200078e00ff */
[----:B------:R-:W-:Y:S01]  /*7310*/  ISETP.GT.U32.AND P0, PT, R7, 0x4, PT ;  /* 0x000000040700780c */ /* 0x000fe20003f04070 */
[----:B------:R-:W-:Y:S01]  /*7320*/  IMAD.MOV.U32 R19, RZ, RZ, -0x1 ;  /* 0xffffffffff137424 */ /* 0x000fe200078e00ff */
[----:B------:R-:W-:Y:S02]  /*7330*/  PRMT R10, RZ, 0x7610, R10 ;  /* 0x00007610ff0a7816 */ /* 0x000fe4000000000a */
[----:B------:R-:W-:-:S03]  /*7340*/  ISETP.LT.U32.AND P0, PT, R11, 0x5, P0 ;  /* 0x000000050b00780c */ /* 0x000fc60000701070 */
[----:B------:R-:W0:Y:S01]  /*7350*/  @P1 S2R R12, SR_CgaCtaId ;  /* 0x00000000000c1919 */ /* 0x000e220000008800 */
[----:B------:R-:W-:-:S04]  /*7360*/  @P1 MOV R5, 0x400 ;  /* 0x0000040000051802 */ /* 0x000fc80000000f00 */
[----:B0-----:R-:W-:Y:S01]  /*7370*/  @P1 LEA R6, R12, R5, 0x18 ;  /* 0x000000050c061211 */ /* 0x001fe200078ec0ff */
[----:B------:R-:W-:Y:S01]  /*7380*/  IMAD.WIDE.U32 R4, R7, -0x33333333, RZ ;  /* 0xcccccccd07047825 */ /* 0x000fe200078e00ff */
[----:B------:R-:W-:Y:S02]  /*7390*/  SEL R4, RZ, 0x1, !P0 ;  /* 0x00000001ff047807 */ /* 0x000fe40004000000 */
[----:B------:R0:W-:Y:S01]  /*73a0*/  @P1 SYNCS.ARRIVE.TRANS64.A1T0 RZ, [R6+URZ+0x68], RZ ;  /* 0x000068ff06ff19a7 */ /* 0x0001e2000810003f */
[----:B------:R-:W-:Y:S02]  /*73b0*/  IADD3 R16, P1, R16, UR36, RZ ;  /* 0x0000002410107c10 */ /* 0x000fe4000ff3e0ff */
[----:B------:R-:W-:Y:S02]  /*73c0*/  LOP3.LUT R3, R3, R4, RZ, 0x3c, !PT ;  /* 0x0000000403037212 */ /* 0x000fe400078e3cff */
[----:B------:R-:W-:Y:S02]  /*73d0*/  IADD3.X R17, R17, UR42, RZ, P1, !PT ;  /* 0x0000002a11117c10 */ /* 0x000fe40008ffe4ff */
[----:B------:R-:W-:-:S02]  /*73e0*/  ISETP.GE.U32.AND P0, PT, R16, UR4, PT ;  /* 0x0000000410007c0c */ /* 0x000fc4000bf06070 */
[----:B0-----:R-:W-:Y:S02]  /*73f0*/  SHF.R.U32.HI R6, RZ, 0x2, R5 ;  /* 0x00000002ff067819 */ /* 0x001fe40000011605 */
[----:B------:R-:W-:Y:S02]  /*7400*/  ISETP.GE.U32.AND.EX P0, PT, R17, UR5, PT, P0 ;  /* 0x0000000511007c0c */ /* 0x000fe4000bf06100 */
[----:B------:R-:W-:Y:S01]  /*7410*/  @P2 LOP3.LUT R3, R3, 0x1, R6, 0x78, !PT ;  /* 0x0000000103032812 */ /* 0x000fe200078e7806 */
[----:B------:R-:W-:Y:S01]  /*7420*/  IMAD R8, R6, -0x5, R7 ;  /* 0xfffffffb06087824 */ /* 0x000fe200078e0207 */
[----:B------:R-:W-:Y:S01]  /*7430*/  PRMT R4, RZ, 0x7610, R4 ;  /* 0x00007610ff047816 */ /* 0x000fe20000000004 */
[----:B------:R-:W-:-:S08]  /*7440*/  IMAD.MOV.U32 R6, RZ, RZ, -0x1 ;  /* 0xffffffffff067424 */ /* 0x000fd000078e00ff */
[----:B------:R-:W-:Y:S05]  /*7450*/  @P0 BRA `(.L_x_174) ;  /* 0x0000000400500947 */ /* 0x000fea0003800000 */
[----:B------:R-:W0:Y:S01]  /*7460*/  S2R R19, SR_CTAID.X ;  /* 0x0000000000137919 */ /* 0x000e220000002500 */
[----:B------:R-:W-:Y:S01]  /*7470*/  ULDC.64 UR4, c[0x0][0x628] ;  /* 0x00018a0000047ab9 */ /* 0x000fe20000000a00 */
[----:B------:R-:W1:Y:S01]  /*7480*/  LDC R20, c[0x0][0x144] ;  /* 0x00005100ff147b82 */ /* 0x000e620000000800 */
[----:B------:R-:W-:Y:S01]  /*7490*/  ISETP.NE.U32.AND P0, PT, RZ, UR4, PT ;  /* 0x00000004ff007c0c */ /* 0x000fe2000bf05070 */
[----:B------:R-:W2:Y:S01]  /*74a0*/  S2R R14, SR_CTAID.Y ;  /* 0x00000000000e7919 */ /* 0x000ea20000002600 */
[----:B------:R-:W-:Y:S01]  /*74b0*/  ULDC UR7, c[0x0][0x630] ;  /* 0x00018c0000077ab9 */ /* 0x000fe20000000800 */
[----:B------:R-:W-:Y:S01]  /*74c0*/  ULDC UR8, c[0x0][0x150] ;  /* 0x0000540000087ab9 */ /* 0x000fe20000000800 */
[----:B------:R-:W-:Y:S01]  /*74d0*/  ISETP.NE.AND.EX P0, PT, RZ, UR5, PT, P0 ;  /* 0x00000005ff007c0c */ /* 0x000fe2000bf05300 */
[----:B------:R-:W-:Y:S02]  /*74e0*/  IMAD.MOV.U32 R4, RZ, RZ, R16 ;  /* 0x000000ffff047224 */ /* 0x000fe400078e0010 */
[----:B------:R-:W-:Y:S01]  /*74f0*/  IMAD.MOV.U32 R5, RZ, RZ, R17 ;  /* 0x000000ffff057224 */ /* 0x000fe200078e0011 */
[----:B0-----:R-:W-:-:S09]  /*7500*/  I2FP.F32.U32 R21, R19 ;  /* 0x0000001300157245 */ /* 0x001fd20000201000 */
[----:B------:R-:W-:Y:S05]  /*7510*/  @!P0 BRA `(.L_x_175) ;  /* 0x0000000000288947 */ /* 0x000fea0003800000 */
[----:B------:R-:W-:Y:S02]  /*7520*/  ULDC UR6, c[0x0][0x634] ;  /* 0x00018d0000067ab9 */ /* 0x000fe40000000800 */
[----:B------:R-:W-:-:S05]  /*7530*/  IADD3 R5, P0, R16, UR6, RZ ;  /* 0x0000000610057c10 */ /* 0x000fca000ff1e0ff */
[----:B------:R-:W-:-:S04]  /*7540*/  IMAD.X R15, RZ, RZ, R17, P0 ;  /* 0x000000ffff0f7224 */ /* 0x000fc800000e0611 */
[----:B------:R-:W-:-:S04]  /*7550*/  IMAD.WIDE.U32 R6, R15, UR4, RZ ;  /* 0x000000040f067c25 */ /* 0x000fc8000f8e00ff */
[----:B------:R-:W-:-:S04]  /*7560*/  IMAD.WIDE.U32 R6, P0, R5, UR5, R6 ;  /* 0x0000000505067c25 */ /* 0x000fc8000f800006 */
[----:B------:R-:W-:-:S04]  /*7570*/  IMAD.WIDE.U32 R4, R5, UR4, RZ ;  /* 0x0000000405047c25 */ /* 0x000fc8000f8e00ff */
[----:B------:R-:W-:Y:S01]  /*7580*/  IMAD.MOV.U32 R4, RZ, RZ, R7 ;  /* 0x000000ffff047224 */ /* 0x000fe200078e0007 */
[----:B------:R-:W-:Y:S01]  /*7590*/  IADD3 RZ, P1, R5, R6, RZ ;  /* 0x0000000605ff7210 */ /* 0x000fe20007f3e0ff */
[----:B------:R-:W-:-:S04]  /*75a0*/  IMAD.X R5, RZ, RZ, RZ, P0 ;  /* 0x000000ffff057224 */ /* 0x000fc800000e06ff */
[----:B------:R-:W-:-:S08]  /*75b0*/  IMAD.WIDE.U32.X R4, R15, UR5, R4, P1 ;  /* 0x000000050f047c25 */ /* 0x000fd000088e0404 */
.L_x_175:
[----:B------:R-:W-:Y:S01]  /*75c0*/  FMUL R21, R21, UR8 ;  /* 0x0000000815157c20 */ /* 0x000fe20008400000 */
[--C-:B------:R-:W-:Y:S01]  /*75d0*/  SHF.R.U64 R15, R4, UR7, R5.reuse ;  /* 0x00000007040f7c19 */ /* 0x100fe20008001205 */
[----:B------:R-:W-:Y:S01]  /*75e0*/  ULDC.64 UR4, c[0x0][0x620] ;  /* 0x0001880000047ab9 */ /* 0x000fe20000000a00 */
[----:B------:R-:W-:Y:S01]  /*75f0*/  SHF.R.U32.HI R4, RZ, UR7, R5 ;  /* 0x00000007ff047c19 */ /* 0x000fe20008011605 */
[----:B------:R-:W-:Y:S01]  /*7600*/  ULDC.64 UR6, c[0x0][0x640] ;  /* 0x0001900000067ab9 */ /* 0x000fe20000000a00 */
[----:B------:R-:W-:Y:S01]  /*7610*/  IADD3 R5, P0, RZ, -R15, RZ ;  /* 0x8000000fff057210 */ /* 0x000fe20007f1e0ff */
[----:B------:R-:W0:Y:S04]  /*7620*/  F2I.U32.TRUNC.NTZ R21, R21 ;  /* 0x0000001500157305 */ /* 0x000e28000020f000 */
[----:B------:R-:W-:Y:S01]  /*7630*/  IMAD.X R4, RZ, RZ, ~R4, P0 ;  /* 0x000000ffff047224 */ /* 0x000fe200000e0e04 */
[----:B------:R-:W-:-:S03]  /*7640*/  ISETP.NE.U32.AND P0, PT, RZ, UR6, PT ;  /* 0x00000006ff007c0c */ /* 0x000fc6000bf05070 */
[----:B------:R-:W-:Y:S01]  /*7650*/  IMAD R4, R4, UR4, RZ ;  /* 0x0000000404047c24 */ /* 0x000fe2000f8e02ff */
[----:B------:R-:W-:-:S03]  /*7660*/  ISETP.NE.AND.EX P0, PT, RZ, UR7, PT, P0 ;  /* 0x00000007ff007c0c */ /* 0x000fc6000bf05300 */
[C---:B------:R-:W-:Y:S01]  /*7670*/  IMAD R7, R5.reuse, UR5, R4 ;  /* 0x0000000505077c24 */ /* 0x040fe2000f8e0204 */
[----:B------:R-:W-:Y:S01]  /*7680*/  ULDC UR5, c[0x0][0x154] ;  /* 0x0000550000057ab9 */ /* 0x000fe20000000800 */
[----:B------:R-:W-:Y:S01]  /*7690*/  IMAD.WIDE.U32 R4, R5, UR4, R16 ;  /* 0x0000000405047c25 */ /* 0x000fe2000f8e0010 */
[----:B------:R-:W-:-:S03]  /*76a0*/  ULDC UR4, c[0x0][0x618] ;  /* 0x0001860000047ab9 */ /* 0x000fc60000000800 */
[----:B0-----:R-:W-:Y:S02]  /*76b0*/  IMAD.MOV R6, RZ, RZ, -R21 ;  /* 0x000000ffff067224 */ /* 0x001fe400078e0a15 */
[----:B------:R-:W0:Y:S01]  /*76c0*/  LDC R21, c[0x0][0x148] ;  /* 0x00005200ff157b82 */ /* 0x000e220000000800 */
[----:B------:R-:W-:Y:S02]  /*76d0*/  IMAD.IADD R5, R5, 0x1, R7 ;  /* 0x0000000105057824 */ /* 0x000fe400078e0207 */
[----:B-1----:R-:W-:Y:S01]  /*76e0*/  IMAD R19, R20, R6, R19 ;  /* 0x0000000614137224 */ /* 0x002fe200078e0213 */
[----:B--2---:R-:W-:Y:S02]  /*76f0*/  I2FP.F32.U32 R6, R14 ;  /* 0x0000000e00067245 */ /* 0x004fe40000201000 */
[--C-:B------:R-:W-:Y:S02]  /*7700*/  SHF.R.U64 R20, R4, UR4, R5.reuse ;  /* 0x0000000404147c19 */ /* 0x100fe40008001205 */
[----:B------:R-:W-:Y:S01]  /*7710*/  SHF.R.U32.HI R5, RZ, UR4, R5 ;  /* 0x00000004ff057c19 */ /* 0x000fe20008011605 */
[----:B------:R-:W-:Y:S01]  /*7720*/  FMUL R6, R6, UR5 ;  /* 0x0000000506067c20 */ /* 0x000fe20008400000 */
[----:B------:R-:W-:-:S02]  /*7730*/  ULDC UR4, c[0x0][0x608] ;  /* 0x0001820000047ab9 */ /* 0x000fc40000000800 */
[--C-:B------:R-:W-:Y:S01]  /*7740*/  SHF.R.U64 R23, R20, UR4, R5.reuse ;  /* 0x0000000414177c19 */ /* 0x100fe20008001205 */
[----:B------:R1:W2:Y:S01]  /*7750*/  F2I.U32.TRUNC.NTZ R24, R6 ;  /* 0x0000000600187305 */ /* 0x0002a2000020f000 */
[----:B------:R-:W-:Y:S01]  /*7760*/  SHF.R.U32.HI R4, RZ, UR4, R5 ;  /* 0x00000004ff047c19 */ /* 0x000fe20008011605 */
[----:B------:R-:W-:-:S03]  /*7770*/  ULDC UR4, c[0x0][0x658] ;  /* 0x0001960000047ab9 */ /* 0x000fc60000000800 */
[--C-:B------:R-:W-:Y:S02]  /*7780*/  SHF.R.U64 R22, R23, UR4, R4.reuse ;  /* 0x0000000417167c19 */ /* 0x100fe40008001204 */
[----:B------:R-:W-:-:S03]  /*7790*/  SHF.R.U32.HI R25, RZ, UR4, R4 ;  /* 0x00000004ff197c19 */ /* 0x000fc60008011604 */
[----:B------:R-:W-:Y:S02]  /*77a0*/  IMAD.MOV.U32 R4, RZ, RZ, R22 ;  /* 0x000000ffff047224 */ /* 0x000fe400078e0016 */
[----:B------:R-:W-:Y:S01]  /*77b0*/  IMAD.MOV.U32 R5, RZ, RZ, R25 ;  /* 0x000000ffff057224 */ /* 0x000fe200078e0019 */
[----:B-1----:R-:W-:Y:S06]  /*77c0*/  @!P0 BRA `(.L_x_176) ;  /* 0x0000000000288947 */ /* 0x002fec0003800000 */
        /* <DEDUP_REMOVED lines=10> */
.L_x_176:
[----:B------:R-:W-:Y:S01]  /*7870*/  ISETP.NE.AND P0, PT, R2, 0x1, PT ;  /* 0x000000010200780c */ /* 0x000fe20003f05270 */
[----:B------:R-:W-:Y:S01]  /*7880*/  ULDC UR4, c[0x0][0x648] ;  /* 0x0001920000047ab9 */ /* 0x000fe20000000800 */
[----:B------:R-:W-:Y:S01]  /*7890*/  LOP3.LUT R23, R23, UR16, RZ, 0xc0, !PT ;  /* 0x0000001017177c12 */ /* 0x000fe2000f8ec0ff */
[----:B--2---:R-:W-:Y:S01]  /*78a0*/  IMAD.MOV R24, RZ, RZ, -R24 ;  /* 0x000000ffff187224 */ /* 0x004fe200078e0a18 */
[----:B------:R-:W-:Y:S01]  /*78b0*/  SHF.R.U64 R4, R4, UR4, R5 ;  /* 0x0000000404047c19 */ /* 0x000fe20008001205 */
[----:B------:R-:W-:Y:S01]  /*78c0*/  ULDC UR4, c[0x0][0x638] ;  /* 0x00018e0000047ab9 */ /* 0x000fe20000000800 */
[----:B------:R-:W-:Y:S01]  /*78d0*/  LOP3.LUT R7, R20, UR15, RZ, 0xc0, !PT ;  /* 0x0000000f14077c12 */ /* 0x000fe2000f8ec0ff */
[----:B------:R-:W-:Y:S01]  /*78e0*/  ULDC UR5, c[0x0][0x610] ;  /* 0x0001840000057ab9 */ /* 0x000fe20000000800 */
[----:B------:R-:W-:Y:S02]  /*78f0*/  IMAD.MOV.U32 R6, RZ, RZ, R15 ;  /* 0x000000ffff067224 */ /* 0x000fe400078e000f */
[----:B------:R-:W-:-:S02]  /*7900*/  IMAD.MOV R5, RZ, RZ, -R4 ;  /* 0x000000ffff057224 */ /* 0x000fc400078e0a04 */
[----:B------:R-:W-:Y:S02]  /*7910*/  IMAD R4, R4, UR17, R23 ;  /* 0x0000001104047c24 */ /* 0x000fe4000f8e0217 */
[----:B0-----:R-:W-:Y:S02]  /*7920*/  @P0 IMAD R19, R21, R24, R14 ;  /* 0x0000001815130224 */ /* 0x001fe400078e020e */
[----:B------:R-:W-:Y:S01]  /*7930*/  IMAD R22, R5, UR4, R22 ;  /* 0x0000000405167c24 */ /* 0x000fe2000f8e0216 */
[----:B------:R-:W-:Y:S01]  /*7940*/  ULDC UR4, c[0x0][0x600] ;  /* 0x0001800000047ab9 */ /* 0x000fe20000000800 */
[----:B------:R-:W-:Y:S02]  /*7950*/  IMAD R21, R4, UR5, R19 ;  /* 0x0000000504157c24 */ /* 0x000fe4000f8e0213 */
[----:B------:R-:W-:Y:S02]  /*7960*/  IMAD R22, R22, UR4, R7 ;  /* 0x0000000416167c24 */ /* 0x000fe4000f8e0207 */
[----:B------:R-:W-:-:S03]  /*7970*/  IMAD.MOV.U32 R4, RZ, RZ, 0x1 ;  /* 0x00000001ff047424 */ /* 0x000fc600078e00ff */
[----:B------:R-:W-:Y:S02]  /*7980*/  SEL R19, R22, R21, !P0 ;  /* 0x0000001516137207 */ /* 0x000fe40004000000 */
[----:B------:R-:W-:-:S07]  /*7990*/  SEL R21, R21, R22, !P0 ;  /* 0x0000001615157207 */ /* 0x000fce0004000000 */
.L_x_174:
[----:B------:R-:W-:Y:S05]  /*79a0*/  BSYNC B1 ;  /* 0x0000000000017941 */ /* 0x000fea0003800000 */
.L_x_173:
[----:B------:R-:W-:-:S13]  /*79b0*/  LOP3.LUT P0, RZ, R4, 0xff, RZ, 0xc0, !PT ;  /* 0x000000ff04ff7812 */ /* 0x000fda000780c0ff */
[----:B------:R-:W-:Y:S05]  /*79c0*/  @P0 BRA `(.L_x_177) ;  /* 0xfffffff400380947 */ /* 0x000fea000383ffff */
[----:B------:R-:W-:Y:S05]  /*79d0*/  BSYNC B0 ;  /* 0x0000000000007941 */ /* 0x000fea0003800000 */
.L_x_166:
[----:B------:R-:W-:-:S03]  /*79e0*/  UMOV UR4, 0xffffffff ;  /* 0xffffffff00047882 */ /* 0x000fc60000000000 */
[----:B------:R-:W-:Y:S05]  /*79f0*/  BRA.DIV UR4, `(.L_x_178) ;  /* 0x0000000604387947 */ /* 0x000fea000b800000 */
[----:B------:R-:W-:-:S13]  /*7a00*/  ELECT P6, URZ, PT ;  /* 0x00000000003f782f */ /* 0x000fda00038c0000 */
.L_x_193:
[----:B------:R-:W-:Y:S04]  /*7a10*/  BSSY B0, `(.L_x_179) ;  /* 0x0000034000007945 */ /* 0x000fe80003800000 */
[----:B------:R-:W-:Y:S05]  /*7a20*/  @!P6 BRA `(.L_x_180) ;  /* 0x0000000000c8e947 */ /* 0x000fea0003800000 */
[----:B------:R-:W-:-:S04]  /*7a30*/  LOP3.LUT R18, R18, 0x2, RZ, 0xfc, !PT ;  /* 0x0000000212127812 */ /* 0x000fc800078efcff */
[----:B------:R-:W-:-:S13]  /*7a40*/  ISETP.NE.AND P0, PT, R18, 0x3, PT ;  /* 0x000000031200780c */ /* 0x000fda0003f05270 */
[----:B------:R-:W-:Y:S05]  /*7a50*/  @!P0 BRA `(.L_x_181) ;  /* 0x0000000000048947 */ /* 0x000fea0003800000 */
[----:B------:R-:W-:Y:S01]  /*7a60*/  BPT.TRAP 0x1 ;  /* 0x000000040000795c */ /* 0x000fe20000300000 */
.L_x_181:
[----:B------:R-:W0:Y:S01]  /*7a70*/  S2R R5, SR_CgaCtaId ;  /* 0x0000000000057919 */ /* 0x000e220000008800 */
[----:B------:R-:W-:Y:S02]  /*7a80*/  MOV R0, 0x400 ;  /* 0x0000040000007802 */ /* 0x000fe40000000f00 */
[----:B------:R-:W-:Y:S02]  /*7a90*/  SHF.L.U32 R2, R3, 0x1f, RZ ;  /* 0x0000001f03027819 */ /* 0x000fe400000006ff */
[----:B0-----:R-:W-:-:S05]  /*7aa0*/  LEA R5, R5, R0, 0x18 ;  /* 0x0000000005057211 */ /* 0x001fca00078ec0ff */
[----:B------:R-:W-:-:S04]  /*7ab0*/  VIADD R5, R5, 0x28 ;  /* 0x0000002805057836 */ /* 0x000fc80000000000 */
[C---:B------:R-:W-:Y:S02]  /*7ac0*/  IMAD R7, R8.reuse, 0x8, R5 ;  /* 0x0000000808077824 */ /* 0x040fe400078e0205 */
[----:B------:R-:W-:Y:S02]  /*7ad0*/  VIADD R8, R8, 0x1 ;  /* 0x0000000108087836 */ /* 0x000fe40000000000 */
[----:B------:R-:W0:Y:S03]  /*7ae0*/  SYNCS.PHASECHK.TRANS64.TRYWAIT P0, [R7+URZ], R2 ;  /* 0x00000002070075a7 */ /* 0x000e26000800017f */
[----:B------:R-:W-:-:S04]  /*7af0*/  ISETP.NE.AND P1, PT, R8, 0x5, PT ;  /* 0x000000050800780c */ /* 0x000fc80003f25270 */
[----:B------:R-:W-:Y:S02]  /*7b00*/  SEL R0, RZ, 0x1, P1 ;  /* 0x00000001ff007807 */ /* 0x000fe40000800000 */
[----:B------:R-:W-:Y:S02]  /*7b10*/  SEL R8, R8, RZ, P1 ;  /* 0x000000ff08087207 */ /* 0x000fe40000800000 */
[----:B------:R-:W-:-:S03]  /*7b20*/  LOP3.LUT R9, R3, R0, RZ, 0x3c, !PT ;  /* 0x0000000003097212 */ /* 0x000fc600078e3cff */
[----:B------:R-:W-:Y:S01]  /*7b30*/  IMAD R6, R8, 0x8, R5 ;  /* 0x0000000808067824 */ /* 0x000fe200078e0205 */
[----:B------:R-:W-:Y:S01]  /*7b40*/  SHF.L.U32 R3, R9, 0x1f, RZ ;  /* 0x0000001f09037819 */ /* 0x000fe200000006ff */
[----:B0-----:R-:W-:Y:S06]  /*7b50*/  @!P0 BRA `(.L_x_182) ;  /* 0x0000000400008947 */ /* 0x001fec0003800000 */
.L_x_194:
[----:B------:R-:W1:Y:S01]  /*7b60*/  SYNCS.PHASECHK.TRANS64.TRYWAIT P0, [R6+URZ], R3 ;  /* 0x00000003060075a7 */ /* 0x000e62000800017f */
[----:B------:R-:W-:-:S05]  /*7b70*/  VIADD R0, R8, 0x1 ;  /* 0x0000000108007836 */ /* 0x000fca0000000000 */
[----:B------:R-:W-:-:S04]  /*7b80*/  ISETP.NE.AND P1, PT, R0, 0x5, PT ;  /* 0x000000050000780c */ /* 0x000fc80003f25270 */
[----:B0-----:R-:W-:Y:S02]  /*7b90*/  SEL R2, RZ, 0x1, P1 ;  /* 0x00000001ff027807 */ /* 0x001fe40000800000 */
[----:B------:R-:W-:Y:S02]  /*7ba0*/  SEL R0, R0, RZ, P1 ;  /* 0x000000ff00007207 */ /* 0x000fe40000800000 */
[----:B------:R-:W-:-:S03]  /*7bb0*/  LOP3.LUT R9, R9, R2, RZ, 0x3c, !PT ;  /* 0x0000000209097212 */ /* 0x000fc600078e3cff */
[----:B------:R-:W-:Y:S01]  /*7bc0*/  IMAD R7, R0, 0x8, R5 ;  /* 0x0000000800077824 */ /* 0x000fe200078e0205 */
[----:B------:R-:W-:Y:S01]  /*7bd0*/  SHF.L.U32 R4, R9, 0x1f, RZ ;  /* 0x0000001f09047819 */ /* 0x000fe200000006ff */
[----:B-1----:R-:W-:Y:S06]  /*7be0*/  @!P0 BRA `(.L_x_183) ;  /* 0x0000000000f08947 */ /* 0x002fec0003800000 */
.L_x_195:
[----:B------:R-:W1:Y:S01]  /*7bf0*/  SYNCS.PHASECHK.TRANS64.TRYWAIT P0, [R7+URZ], R4 ;  /* 0x00000004070075a7 */ /* 0x000e62000800017f */
[----:B------:R-:W-:-:S05]  /*7c00*/  VIADD R0, R0, 0x1 ;  /* 0x0000000100007836 */ /* 0x000fca0000000000 */
[----:B------:R-:W-:-:S04]  /*7c10*/  ISETP.NE.AND P1, PT, R0, 0x5, PT ;  /* 0x000000050000780c */ /* 0x000fc80003f25270 */
[----:B------:R-:W-:Y:S02]  /*7c20*/  SEL R2, RZ, 0x1, P1 ;  /* 0x00000001ff027807 */ /* 0x000fe40000800000 */
[----:B------:R-:W-:Y:S02]  /*7c30*/  SEL R0, R0, RZ, P1 ;  /* 0x000000ff00007207 */ /* 0x000fe40000800000 */
[----:B------:R-:W-:-:S03]  /*7c40*/  LOP3.LUT R9, R9, R2, RZ, 0x3c, !PT ;  /* 0x0000000209097212 */ /* 0x000fc600078e3cff */
[----:B0-----:R-:W-:Y:S01]  /*7c50*/  IMAD R6, R0, 0x8, R5 ;  /* 0x0000000800067824 */ /* 0x001fe200078e0205 */
[----:B------:R-:W-:Y:S01]  /*7c60*/  SHF.L.U32 R3, R9, 0x1f, RZ ;  /* 0x0000001f09037819 */ /* 0x000fe200000006ff */
[----:B-1----:R-:W-:Y:S06]  /*7c70*/  @!P0 BRA `(.L_x_184) ;  /* 0x0000000000e08947 */ /* 0x002fec0003800000 */
.L_x_196:
[----:B------:R-:W1:Y:S01]  /*7c80*/  SYNCS.PHASECHK.TRANS64.TRYWAIT P0, [R6+URZ], R3 ;  /* 0x00000003060075a7 */ /* 0x000e62000800017f */
[----:B------:R-:W-:-:S05]  /*7c90*/  VIADD R0, R0, 0x1 ;  /* 0x0000000100007836 */ /* 0x000fca0000000000 */
[----:B------:R-:W-:-:S04]  /*7ca0*/  ISETP.NE.AND P1, PT, R0, 0x5, PT ;  /* 0x000000050000780c */ /* 0x000fc80003f25270 */
[----:B------:R-:W-:Y:S02]  /*7cb0*/  SEL R2, RZ, 0x1, P1 ;  /* 0x00000001ff027807 */ /* 0x000fe40000800000 */
[----:B------:R-:W-:Y:S02]  /*7cc0*/  SEL R0, R0, RZ, P1 ;  /* 0x000000ff00007207 */ /* 0x000fe40000800000 */
[----:B------:R-:W-:Y:S01]  /*7cd0*/  LOP3.LUT R2, R9, R2, RZ, 0x3c, !PT ;  /* 0x0000000209027212 */ /* 0x000fe200078e3cff */
[----:B-1----:R-:W-:Y:S06]  /*7ce0*/  @!P0 BRA `(.L_x_185) ;  /* 0x0000000000d88947 */ /* 0x002fec0003800000 */
.L_x_197:
[----:B------:R-:W-:Y:S01]  /*7cf0*/  IMAD R5, R0, 0x8, R5 ;  /* 0x0000000800057824 */ /* 0x000fe200078e0205 */
[----:B------:R-:W-:-:S07]  /*7d00*/  SHF.L.U32 R0, R2, 0x1f, RZ ;  /* 0x0000001f02007819 */ /* 0x000fce00000006ff */
.L_x_186:
[----:B--2---:R2:W3:Y:S02]  /*7d10*/  SYNCS.PHASECHK.TRANS64.TRYWAIT P0, [R5+URZ], R0 ;  /* 0x00000000050075a7 */ /* 0x0044e4000800017f */
[----:B---3--:R-:W-:Y:S05]  /*7d20*/  @!P0 NANOSLEEP.SYNCS 0x989680 ;  /* 0x009896800000895d */ /* 0x008fea0003900000 */
[----:B------:R-:W3:Y:S02]  /*7d30*/  @!P0 SYNCS.PHASECHK.TRANS64 P0, [R5+URZ], R0 ;  /* 0x00000000050085a7 */ /* 0x000ee4000800007f */
[----:B---3--:R-:W-:Y:S05]  /*7d40*/  @!P0 BRA `(.L_x_186) ;  /* 0xfffffffc00f08947 */ /* 0x008fea000383ffff */
.L_x_180:
[----:B------:R-:W-:Y:S05]  /*7d50*/  BSYNC B0 ;  /* 0x0000000000007941 */ /* 0x000fea0003800000 */
.L_x_179:
[----:B------:R-:W-:Y:S05]  /*7d60*/  EXIT ;  /* 0x000000000000794d */ /* 0x000fea0003800000 */
.L_x_21:
[----:B-1----:R1:W2:Y:S02]  /*7d70*/  SYNCS.PHASECHK.TRANS64.TRYWAIT P1, [R3+URZ], R0 ;  /* 0x00000000030075a7 */ /* 0x0022a4000802017f */
[----:B--2---:R-:W-:Y:S05]  /*7d80*/  @!P1 NANOSLEEP.SYNCS 0x989680 ;  /* 0x009896800000995d */ /* 0x004fea0003900000 */
[----:B------:R-:W2:Y:S02]  /*7d90*/  @!P1 SYNCS.PHASECHK.TRANS64 P1, [R3+URZ], R0 ;  /* 0x00000000030095a7 */ /* 0x000ea4000802007f */
[----:B--2---:R-:W-:Y:S05]  /*7da0*/  @!P1 BRA `(.L_x_21) ;  /* 0xfffffffc00f09947 */ /* 0x004fea000383ffff */
[----:B------:R-:W-:Y:S05]  /*7db0*/  BRA `(.L_x_20) ;  /* 0xffffff9800687947 */ /* 0x000fea000383ffff */
.L_x_26:
[----:B-1----:R1:W2:Y:S02]  /*7dc0*/  SYNCS.PHASECHK.TRANS64.TRYWAIT P1, [R5+URZ], R4 ;  /* 0x00000004050075a7 */ /* 0x0022a4000802017f */
[----:B--2---:R-:W-:Y:S05]  /*7dd0*/  @!P1 NANOSLEEP.SYNCS 0x989680 ;  /* 0x009896800000995d */ /* 0x004fea0003900000 */
[----:B------:R-:W2:Y:S02]  /*7de0*/  @!P1 SYNCS.PHASECHK.TRANS64 P1, [R5+URZ], R4 ;  /* 0x00000004050095a7 */ /* 0x000ea4000802007f */
[----:B--2---:R-:W-:Y:S05]  /*7df0*/  @!P1 BRA `(.L_x_26) ;  /* 0xfffffffc00f09947 */ /* 0x004fea000383ffff */
[----:B------:R-:W-:Y:S05]  /*7e00*/  BRA `(.L_x_25) ;  /* 0xffffff9c00447947 */ /* 0x000fea000383ffff */
.L_x_167:
[----:B------:R-:W-:Y:S01]  /*7e10*/  BSSY B1, `(.L_x_187) ;  /* 0x0000006000017945 */ /* 0x000fe20003800000 */
[----:B------:R-:W-:-:S07]  /*7e20*/  IMAD.MOV.U32 R15, RZ, RZ, -0x1 ;  /* 0xffffffffff0f7424 */ /* 0x000fce00078e00ff */
[----:B------:R-:W-:Y:S05]  /*7e30*/  WARPSYNC.COLLECTIVE R15, `(.L_x_188) ;  /* 0x000000000f0c7348 */ /* 0x000fea0003c00000 */
[----:B------:R-:W-:Y:S02]  /*7e40*/  ELECT P6, UR62, PT ;  /* 0x00000000003e782f */ /* 0x000fe400038c0000 */
[----:B------:R-:W-:Y:S01]  /*7e50*/  MOV R14, UR62 ;  /* 0x0000003e000e7c02 */ /* 0x000fe20008000f00 */
[----:B------:R-:W-:Y:S10]  /*7e60*/  ENDCOLLECTIVE ;  /* 0x000000000000791b */ /* 0x000ff40003800000 */
.L_x_188:
[----:B------:R-:W-:Y:S05]  /*7e70*/  BSYNC B1 ;  /* 0x0000000000017941 */ /* 0x000fea0003800000 */
.L_x_187:
[----:B------:R-:W-:Y:S05]  /*7e80*/  BRA `(.L_x_189) ;  /* 0xfffffff000147947 */ /* 0x000fea000383ffff */
.L_x_170:
[----:B-1----:R1:W2:Y:S02]  /*7e90*/  SYNCS.PHASECHK.TRANS64.TRYWAIT P0, [R23+URZ+0x28], R14 ;  /* 0x0000280e170075a7 */ /* 0x0022a4000800017f */
[----:B--2---:R-:W-:Y:S05]  /*7ea0*/  @!P0 NANOSLEEP.SYNCS 0x989680 ;  /* 0x009896800000895d */ /* 0x004fea0003900000 */
[----:B------:R-:W2:Y:S02]  /*7eb0*/  @!P0 SYNCS.PHASECHK.TRANS64 P0, [R23+URZ+0x28], R14 ;  /* 0x0000280e170085a7 */ /* 0x000ea4000800007f */
[----:B--2---:R-:W-:Y:S05]  /*7ec0*/  @!P0 BRA `(.L_x_170) ;  /* 0xfffffffc00f08947 */ /* 0x004fea000383ffff */
[----:B------:R-:W-:Y:S05]  /*7ed0*/  BRA `(.L_x_190) ;  /* 0xfffffff000547947 */ /* 0x000fea000383ffff */
.L_x_178:
[----:B------:R-:W-:Y:S01]  /*7ee0*/  BSSY B0, `(.L_x_191) ;  /* 0x0000006000007945 */ /* 0x000fe20003800000 */
[----:B------:R-:W-:-:S07]  /*7ef0*/  IMAD.MOV.U32 R15, RZ, RZ, -0x1 ;  /* 0xffffffffff0f7424 */ /* 0x000fce00078e00ff */
[----:B------:R-:W-:Y:S05]  /*7f00*/  WARPSYNC.COLLECTIVE R15, `(.L_x_192) ;  /* 0x000000000f0c7348 */ /* 0x000fea0003c00000 */
[----:B------:R-:W-:Y:S02]  /*7f10*/  ELECT P6, UR62, PT ;  /* 0x00000000003e782f */ /* 0x000fe400038c0000 */
[----:B------:R-:W-:Y:S01]  /*7f20*/  MOV R14, UR62 ;  /* 0x0000003e000e7c02 */ /* 0x000fe20008000f00 */
[----:B------:R-:W-:Y:S10]  /*7f30*/  ENDCOLLECTIVE ;  /* 0x000000000000791b */ /* 0x000ff40003800000 */
.L_x_192:
[----:B------:R-:W-:Y:S05]  /*7f40*/  BSYNC B0 ;  /* 0x0000000000007941 */ /* 0x000fea0003800000 */
.L_x_191:
[----:B------:R-:W-:Y:S05]  /*7f50*/  BRA `(.L_x_193) ;  /* 0xfffffff800ac7947 */ /* 0x000fea000383ffff */
.L_x_182:
[----:B0-----:R0:W1:Y:S02]  /*7f60*/  SYNCS.PHASECHK.TRANS64.TRYWAIT P0, [R7+URZ], R2 ;  /* 0x00000002070075a7 */ /* 0x001064000800017f */
[----:B-1----:R-:W-:Y:S05]  /*7f70*/  @!P0 NANOSLEEP.SYNCS 0x989680 ;  /* 0x009896800000895d */ /* 0x002fea0003900000 */
[----:B------:R-:W1:Y:S02]  /*7f80*/  @!P0 SYNCS.PHASECHK.TRANS64 P0, [R7+URZ], R2 ;  /* 0x00000002070085a7 */ /* 0x000e64000800007f */
[----:B-1----:R-:W-:Y:S05]  /*7f90*/  @!P0 BRA `(.L_x_182) ;  /* 0xfffffffc00f08947 */ /* 0x002fea000383ffff */
[----:B------:R-:W-:Y:S05]  /*7fa0*/  BRA `(.L_x_194) ;  /* 0xfffffff800ec7947 */ /* 0x000fea000383ffff */
.L_x_183:
[----:B0-----:R0:W1:Y:S02]  /*7fb0*/  SYNCS.PHASECHK.TRANS64.TRYWAIT P0, [R6+URZ], R3 ;  /* 0x00000003060075a7 */ /* 0x001064000800017f */
[----:B-1----:R-:W-:Y:S05]  /*7fc0*/  @!P0 NANOSLEEP.SYNCS 0x989680 ;  /* 0x009896800000895d */ /* 0x002fea0003900000 */
[----:B------:R-:W1:Y:S02]  /*7fd0*/  @!P0 SYNCS.PHASECHK.TRANS64 P0, [R6+URZ], R3 ;  /* 0x00000003060085a7 */ /* 0x000e64000800007f */
[----:B-1----:R-:W-:Y:S05]  /*7fe0*/  @!P0 BRA `(.L_x_183) ;  /* 0xfffffffc00f08947 */ /* 0x002fea000383ffff */
[----:B------:R-:W-:Y:S05]  /*7ff0*/  BRA `(.L_x_195) ;  /* 0xfffffff800fc7947 */ /* 0x000fea000383ffff */
.L_x_184:
[----:B0-----:R0:W1:Y:S02]  /*8000*/  SYNCS.PHASECHK.TRANS64.TRYWAIT P0, [R7+URZ], R4 ;  /* 0x00000004070075a7 */ /* 0x001064000800017f */
[----:B-1----:R-:W-:Y:S05]  /*8010*/  @!P0 NANOSLEEP.SYNCS 0x989680 ;  /* 0x009896800000895d */ /* 0x002fea0003900000 */
[----:B------:R-:W1:Y:S02]  /*8020*/  @!P0 SYNCS.PHASECHK.TRANS64 P0, [R7+URZ], R4 ;  /* 0x00000004070085a7 */ /* 0x000e64000800007f */
[----:B-1----:R-:W-:Y:S05]  /*8030*/  @!P0 BRA `(.L_x_184) ;  /* 0xfffffffc00f08947 */ /* 0x002fea000383ffff */
[----:B------:R-:W-:Y:S05]  /*8040*/  BRA `(.L_x_196) ;  /* 0xfffffffc000c7947 */ /* 0x000fea000383ffff */
.L_x_185:
[----:B-1----:R1:W2:Y:S02]  /*8050*/  SYNCS.PHASECHK.TRANS64.TRYWAIT P0, [R6+URZ], R3 ;  /* 0x00000003060075a7 */ /* 0x0022a4000800017f */
[----:B--2---:R-:W-:Y:S05]  /*8060*/  @!P0 NANOSLEEP.SYNCS 0x989680 ;  /* 0x009896800000895d */ /* 0x004fea0003900000 */
[----:B------:R-:W2:Y:S02]  /*8070*/  @!P0 SYNCS.PHASECHK.TRANS64 P0, [R6+URZ], R3 ;  /* 0x00000003060085a7 */ /* 0x000ea4000800007f */
[----:B--2---:R-:W-:Y:S05]  /*8080*/  @!P0 BRA `(.L_x_185) ;  /* 0xfffffffc00f08947 */ /* 0x004fea000383ffff */
[----:B------:R-:W-:Y:S05]  /*8090*/  BRA `(.L_x_197) ;  /* 0xfffffffc00147947 */ /* 0x000fea000383ffff */
.L_x_198:
[----:B------:R-:W-:-:S00]  /*80a0*/  BRA `(.L_x_198) ;  /* 0xfffffffc00fc7947 */ /* 0x000fc0000383ffff */
[----:B------:R-:W-:-:S00]  /*80b0*/  NOP ;  /* 0x0000000000007918 */ /* 0x000fc00000000000 */
        /* <DEDUP_REMOVED lines=12> */
.L_x_199:


//--------------------- .nv.global.init           --------------------------
	.section	.nv.global.init,"aw",@progbits
.nv.global.init:
	.type		$str$22,@object
	.size		$str$22,($str$23 - $str$22)
$str$22:
        /*0000*/ 	.byte	0x6b, 0x5f, 0x74, 0x69, 0x6c, 0x65, 0x5f, 0x63, 0x6f, 0x75, 0x6e, 0x74, 0x20, 0x3e, 0x3d, 0x20
        /*0010*/ 	.byte	0x31, 0x00
	.type		$str$23,@object
	.size		$str$23,(__unnamed_1 - $str$23)
$str$23:
        /*0012*/ 	.byte	0x2f, 0x74, 0x6d, 0x70, 0x2f, 0x63, 0x75, 0x74, 0x6c, 0x61, 0x73, 0x73, 0x5f, 0x73, 0x77, 0x65
        /*0022*/ 	.byte	0x65, 0x70, 0x5f, 0x73, 0x72, 0x63, 0x2f, 0x69, 0x6e, 0x63, 0x6c, 0x75, 0x64, 0x65, 0x2f, 0x63
        /*0032*/ 	.byte	0x75, 0x74, 0x6c, 0x61, 0x73, 0x73, 0x2f, 0x67, 0x65, 0x6d, 0x6d, 0x2f, 0x63, 0x6f, 0x6c, 0x6c
        /*0042*/ 	.byte	0x65, 0x63, 0x74, 0x69, 0x76, 0x65, 0x2f, 0x73, 0x6d, 0x39, 0x30, 0x5f, 0x6d, 0x6d, 0x61, 0x5f
        /*0052*/ 	.byte	0x74, 0x6d, 0x61, 0x5f, 0x67, 0x6d, 0x6d, 0x61, 0x5f, 0x73, 0x73, 0x5f, 0x77, 0x61, 0x72, 0x70
        /*0062*/ 	.byte	0x73, 0x70, 0x65, 0x63, 0x69, 0x61, 0x6c, 0x69, 0x7a, 0x65, 0x64, 0x2e, 0x68, 0x70, 0x70, 0x00
	.type		__unnamed_1,@object
	.size		__unnamed_1,(.L_0 - __unnamed_1)
__unnamed_1:
        /*0072*/ 	.byte	0x76, 0x6f, 0x69, 0x64, 0x20, 0x63, 0x75, 0x74, 0x6c, 0x61, 0x73, 0x73, 0x3a, 0x3a, 0x67, 0x65
        /* <DEDUP_REMOVED lines=180> */
        /*0bc2*/ 	.byte	0x69, 0x74, 0x79, 0x5d, 0x00
.L_0:


//--------------------- .nv.shared._ZN7cutlass13device_kernelINS_4gemm6kernel13GemmUniversalIN4cute5tupleIJiiiiEEENS1_10collective13CollectiveMmaINS1_34MainloopSm90TmaGmmaWarpSpecializedILi5ENS5_IJNS4_1CILi1EEENSA_ILi2EEESB_EEENS1_35KernelTmaWarpSpecializedCooperativeEEENS5_IJNSA_ILi128EEESG_NSA_ILi64EEEEEENS_6half_tENS5_IJlSB_lEEESJ_SK_NS4_8TiledMMAINS4_8MMA_AtomIJNS4_4SM904GMMA26MMA_64x128x16_F32F16F16_SSILNSO_5MajorE0ELSQ_0ELNSO_7ScaleInE1ELSR_1EEEEEENS4_6LayoutINS5_IJSC_SB_SB_EEENS5_IJSB_NSA_ILi0EEESW_EEEEENS5_IJNS4_10UnderscoreESZ_SZ_EEEEENS4_23SM90_TMA_LOAD_MULTICASTENS4_14ComposedLayoutINS4_7SwizzleILi3ELi4ELi3EEENS4_18smem_ptr_flag_bitsILi16EEENSU_INS5_IJNSA_ILi8EEESH_EEENS5_IJSH_SB_EEEEEEEvNS4_8identityENS4_13SM90_TMA_LOADES1C_vS1D_EENS_8epilogue10collective6detail29Sm90TmaWarpSpecializedAdapterINS1H_15DefaultEpilogueISJ_SK_SK_NS1G_6thread17LinearCombinationISJ_Li1EffLNS1L_9ScaleType4KindE0ELNS_15FloatRoundStyleE2ESJ_EENS1_15EpilogueDefaultEEEEEvvEEEEvNT_6ParamsE --------------------------
	.section	.nv.shared._ZN7cutlass13device_kernelINS_4gemm6kernel13GemmUniversalIN4cute5tupleIJiiiiEEENS1_10collective13CollectiveMmaINS1_34MainloopSm90TmaGmmaWarpSpecializedILi5ENS5_IJNS4_1CILi1EEENSA_ILi2EEESB_EEENS1_35KernelTmaWarpSpecializedCooperativeEEENS5_IJNSA_ILi128EEESG_NSA_ILi64EEEEEENS_6half_tENS5_IJlSB_lEEESJ_SK_NS4_8TiledMMAINS4_8MMA_AtomIJNS4_4SM904GMMA26MMA_64x128x16_F32F16F16_SSILNSO_5MajorE0ELSQ_0ELNSO_7ScaleInE1ELSR_1EEEEEENS4_6LayoutINS5_IJSC_SB_SB_EEENS5_IJSB_NSA_ILi0EEESW_EEEEENS5_IJNS4_10UnderscoreESZ_SZ_EEEEENS4_23SM90_TMA_LOAD_MULTICASTENS4_14ComposedLayoutINS4_7SwizzleILi3ELi4ELi3EEENS4_18smem_ptr_flag_bitsILi16EEENSU_INS5_IJNSA_ILi8EEESH_EEENS5_IJSH_SB_EEEEEEEvNS4_8identityENS4_13SM90_TMA_LOADES1C_vS1D_EENS_8epilogue10collective6detail29Sm90TmaWarpSpecializedAdapterINS1H_15DefaultEpilogueISJ_SK_SK_NS1G_6thread17LinearCombinationISJ_Li1EffLNS1L_9ScaleType4KindE0ELNS_15FloatRoundStyleE2ESJ_EENS1_15EpilogueDefaultEEEEEvvEEEEvNT_6ParamsE,"aw",@nobits
	.sectionflags	@""
	.align	16
	.zero		1024


//--------------------- .nv.shared.reserved.0     --------------------------
	.section	.nv.shared.reserved.0,"aw",@nobits
	.weak		__nv_reservedSMEM_offset_0_alias
	.size		__nv_reservedSMEM_offset_0_alias, 0, 0
	.other		__nv_reservedSMEM_offset_0_alias,@"STO_CUDA_RESERVED_SHARED STV_DEFAULT"
__nv_reservedSMEM_offset_0_alias:
	.zero		0


//--------------------- .nv.global                --------------------------
	.section	.nv.global,"aw",@nobits
.nv.global:
	.type		_ZN40_INTERNAL_f7b8b0e0_4_k_cu_3eb7d4b4_367774cute1_E,@object
	.size		_ZN40_INTERNAL_f7b8b0e0_4_k_cu_3eb7d4b4_367774cute1_E,(_ZN40_INTERNAL_f7b8b0e0_4_k_cu_3eb7d4b4_367774cuda3std3__45__cpo6cbeginE - _ZN40_INTERNAL_f7b8b0e0_4_k_cu_3eb7d4b4_367774cute1_E)
_ZN40_INTERNAL_f7b8b0e0_4_k_cu_3eb7d4b4_367774cute1_E:
	.zero		1
	.type		_ZN40_INTERNAL_f7b8b0e0_4_k_cu_3eb7d4b4_367774cuda3std3__45__cpo6cbeginE,@object
	.size		_ZN40_INTERNAL_f7b8b0e0_4_k_cu_3eb7d4b4_367774cuda3std3__45__cpo6cbeginE,(_ZN40_INTERNAL_f7b8b0e0_4_k_cu_3eb7d4b4_367774cuda3std3__48in_placeE - _ZN40_INTERNAL_f7b8b0e0_4_k_cu_3eb7d4b4_367774cuda3std3__45__cpo6cbeginE)
_ZN40_INTERNAL_f7b8b0e0_4_k_cu_3eb7d4b4_367774cuda3std3__45__cpo6cbeginE:
	.zero		1
	.type		_ZN40_INTERNAL_f7b8b0e0_4_k_cu_3eb7d4b4_367774cuda3std3__48in_placeE,@object
	.size		_ZN40_INTERNAL_f7b8b0e0_4_k_cu_3eb7d4b4_367774cuda3std3__48in_placeE,(_ZN40_INTERNAL_f7b8b0e0_4_k_cu_3eb7d4b4_367774cuda3std6ranges3__45__cpo9iter_moveE - _ZN40_INTERNAL_f7b8b0e0_4_k_cu_3eb7d4b4_367774cuda3std3__48in_placeE)
_ZN40_INTERNAL_f7b8b0e0_4_k_cu_3eb7d4b4_367774cuda3std3__48in_placeE:
	.zero		1
	.type		_ZN40_INTERNAL_f7b8b0e0_4_k_cu_3eb7d4b4_367774cuda3std6ranges3__45__cpo9iter_moveE,@object
	.size		_ZN40_INTERNAL_f7b8b0e0_4_k_cu_3eb7d4b4_367774cuda3std6ranges3__45__cpo9iter_moveE,(_ZN40_INTERNAL_f7b8b0e0_4_k_cu_3eb7d4b4_367774cuda3std3__45__cpo5beginE - _ZN40_INTERNAL_f7b8b0e0_4_k_cu_3eb7d4b4_367774cuda3std6ranges3__45__cpo9iter_moveE)
_ZN40_INTERNAL_f7b8b0e0_4_k_cu_3eb7d4b4_367774cuda3std6ranges3__45__cpo9iter_moveE:
	.zero		1
	.type		_ZN40_INTERNAL_f7b8b0e0_4_k_cu_3eb7d4b4_367774cuda3std3__45__cpo5beginE,@object
	.size		_ZN40_INTERNAL_f7b8b0e0_4_k_cu_3eb7d4b4_367774cuda3std3__45__cpo5beginE,(_ZN40_INTERNAL_f7b8b0e0_4_k_cu_3eb7d4b4_367774cuda3std3__442_GLOBAL__N__f7b8b0e0_4_k_cu_3eb7d4b4_367776ignoreE - _ZN40_INTERNAL_f7b8b0e0_4_k_cu_3eb7d4b4_367774cuda3std3__45__cpo5beginE)
_ZN40_INTERNAL_f7b8b0e0_4_k_cu_3eb7d4b4_367774cuda3std3__45__cpo5beginE:
	.zero		1
	.type		_ZN40_INTERNAL_f7b8b0e0_4_k_cu_3eb7d4b4_367774cuda3std3__442_GLOBAL__N__f7b8b0e0_4_k_cu_3eb7d4b4_367776ignoreE,@object
	.size		_ZN40_INTERNAL_f7b8b0e0_4_k_cu_3eb7d4b4_367774cuda3std3__442_GLOBAL__N__f7b8b0e0_4_k_cu_3eb7d4b4_367776ignoreE,(_ZN40_INTERNAL_f7b8b0e0_4_k_cu_3eb7d4b4_367774cute7productE - _ZN40_INTERNAL_f7b8b0e0_4_k_cu_3eb7d4b4_367774cuda3std3__442_GLOBAL__N__f7b8b0e0_4_k_cu_3eb7d4b4_367776ignoreE)
_ZN40_INTERNAL_f7b8b0e0_4_k_cu_3eb7d4b4_367774cuda3std3__442_GLOBAL__N__f7b8b0e0_4_k_cu_3eb7d4b4_367776ignoreE:
	.zero		1
	.type		_ZN40_INTERNAL_f7b8b0e0_4_k_cu_3eb7d4b4_367774cute7productE,@object
	.size		_ZN40_INTERNAL_f7b8b0e0_4_k_cu_3eb7d4b4_367774cute7productE,(_ZN40_INTERNAL_f7b8b0e0_4_k_cu_3eb7d4b4_367774cuda3std3__45__cpo3endE - _ZN40_INTERNAL_f7b8b0e0_4_k_cu_3eb7d4b4_367774cute7productE)
_ZN40_INTERNAL_f7b8b0e0_4_k_cu_3eb7d4b4_367774cute7productE:
	.zero		1
	.type		_ZN40_INTERNAL_f7b8b0e0_4_k_cu_3eb7d4b4_367774cuda3std3__45__cpo3endE,@object
	.size		_ZN40_INTERNAL_f7b8b0e0_4_k_cu_3eb7d4b4_367774cuda3std3__45__cpo3endE,(_ZN40_INTERNAL_f7b8b0e0_4_k_cu_3eb7d4b4_367774cuda3std3__419piecewise_constructE - _ZN40_INTERNAL_f7b8b0e0_4_k_cu_3eb7d4b4_367774cuda3std3__45__cpo3endE)
_ZN40_INTERNAL_f7b8b0e0_4_k_cu_3eb7d4b4_367774cuda3std3__45__cpo3endE:
	.zero		1
	.type		_ZN40_INTERNAL_f7b8b0e0_4_k_cu_3eb7d4b4_367774cuda3std3__419piecewise_constructE,@object
	.size		_ZN40_INTERNAL_f7b8b0e0_4_k_cu_3eb7d4b4_367774cuda3std3__419piecewise_constructE,(_ZN40_INTERNAL_f7b8b0e0_4_k_cu_3eb7d4b4_367774cuda3std3__45__cpo4cendE - _ZN40_INTERNAL_f7b8b0e0_4_k_cu_3eb7d4b4_367774cuda3std3__419piecewise_constructE)
_ZN40_INTERNAL_f7b8b0e0_4_k_cu_3eb7d4b4_367774cuda3std3__419piecewise_constructE:
	.zero		1
	.type		_ZN40_INTERNAL_f7b8b0e0_4_k_cu_3eb7d4b4_367774cuda3std3__45__cpo4cendE,@object
	.size		_ZN40_INTERNAL_f7b8b0e0_4_k_cu_3eb7d4b4_367774cuda3std3__45__cpo4cendE,(_ZN40_INTERNAL_f7b8b0e0_4_k_cu_3eb7d4b4_367774cuda3std6ranges3__45__cpo4swapE - _ZN40_INTERNAL_f7b8b0e0_4_k_cu_3eb7d4b4_367774cuda3std3__45__cpo4cendE)
_ZN40_INTERNAL_f7b8b0e0_4_k_cu_3eb7d4b4_367774cuda3std3__45__cpo4cendE:
	.zero		1
	.type		_ZN40_INTERNAL_f7b8b0e0_4_k_cu_3eb7d4b4_367774cuda3std6ranges3__45__cpo4swapE,@object
	.size		_ZN40_INTERNAL_f7b8b0e0_4_k_cu_3eb7d4b4_367774cuda3std6ranges3__45__cpo4swapE,(.L_8 - _ZN40_INTERNAL_f7b8b0e0_4_k_cu_3eb7d4b4_367774cuda3std6ranges3__45__cpo4swapE)
_ZN40_INTERNAL_f7b8b0e0_4_k_cu_3eb7d4b4_367774cuda3std6ranges3__45__cpo4swapE:
	.zero		1
.L_8:


//--------------------- .nv.constant0._ZN7cutlass13device_kernelINS_4gemm6kernel13GemmUniversalIN4cute5tupleIJiiiiEEENS1_10collective13CollectiveMmaINS1_34MainloopSm90TmaGmmaWarpSpecializedILi5ENS5_IJNS4_1CILi1EEENSA_ILi2EEESB_EEENS1_35KernelTmaWarpSpecializedCooperativeEEENS5_IJNSA_ILi128EEESG_NSA_ILi64EEEEEENS_6half_tENS5_IJlSB_lEEESJ_SK_NS4_8TiledMMAINS4_8MMA_AtomIJNS4_4SM904GMMA26MMA_64x128x16_F32F16F16_SSILNSO_5MajorE0ELSQ_0ELNSO_7ScaleInE1ELSR_1EEEEEENS4_6LayoutINS5_IJSC_SB_SB_EEENS5_IJSB_NSA_ILi0EEESW_EEEEENS5_IJNS4_10UnderscoreESZ_SZ_EEEEENS4_23SM90_TMA_LOAD_MULTICASTENS4_14ComposedLayoutINS4_7SwizzleILi3ELi4ELi3EEENS4_18smem_ptr_flag_bitsILi16EEENSU_INS5_IJNSA_ILi8EEESH_EEENS5_IJSH_SB_EEEEEEEvNS4_8identityENS4_13SM90_TMA_LOADES1C_vS1D_EENS_8epilogue10collective6detail29Sm90TmaWarpSpecializedAdapterINS1H_15DefaultEpilogueISJ_SK_SK_NS1G_6thread17LinearCombinationISJ_Li1EffLNS1L_9ScaleType4KindE0ELNS_15FloatRoundStyleE2ESJ_EENS1_15EpilogueDefaultEEEEEvvEEEEvNT_6ParamsE --------------------------
	.section	.nv.constant0._ZN7cutlass13device_kernelINS_4gemm6kernel13GemmUniversalIN4cute5tupleIJiiiiEEENS1_10collective13CollectiveMmaINS1_34MainloopSm90TmaGmmaWarpSpecializedILi5ENS5_IJNS4_1CILi1EEENSA_ILi2EEESB_EEENS1_35KernelTmaWarpSpecializedCooperativeEEENS5_IJNSA_ILi128EEESG_NSA_ILi64EEEEEENS_6half_tENS5_IJlSB_lEEESJ_SK_NS4_8TiledMMAINS4_8MMA_AtomIJNS4_4SM904GMMA26MMA_64x128x16_F32F16F16_SSILNSO_5MajorE0ELSQ_0ELNSO_7ScaleInE1ELSR_1EEEEEENS4_6LayoutINS5_IJSC_SB_SB_EEENS5_IJSB_NSA_ILi0EEESW_EEEEENS5_IJNS4_10UnderscoreESZ_SZ_EEEEENS4_23SM90_TMA_LOAD_MULTICASTENS4_14ComposedLayoutINS4_7SwizzleILi3ELi4ELi3EEENS4_18smem_ptr_flag_bitsILi16EEENSU_INS5_IJNSA_ILi8EEESH_EEENS5_IJSH_SB_EEEEEEEvNS4_8identityENS4_13SM90_TMA_LOADES1C_vS1D_EENS_8epilogue10collective6detail29Sm90TmaWarpSpecializedAdapterINS1H_15DefaultEpilogueISJ_SK_SK_NS1G_6thread17LinearCombinationISJ_Li1EffLNS1L_9ScaleType4KindE0ELNS_15FloatRoundStyleE2ESJ_EENS1_15EpilogueDefaultEEEEEvvEEEEvNT_6ParamsE,"a",@progbits
	.sectionflags	@""
	.align	4
.nv.constant0._ZN7cutlass13device_kernelINS_4gemm6kernel13GemmUniversalIN4cute5tupleIJiiiiEEENS1_10collective13CollectiveMmaINS1_34MainloopSm90TmaGmmaWarpSpecializedILi5ENS5_IJNS4_1CILi1EEENSA_ILi2EEESB_EEENS1_35KernelTmaWarpSpecializedCooperativeEEENS5_IJNSA_ILi128EEESG_NSA_ILi64EEEEEENS_6half_tENS5_IJlSB_lEEESJ_SK_NS4_8TiledMMAINS4_8MMA_AtomIJNS4_4SM904GMMA26MMA_64x128x16_F32F16F16_SSILNSO_5MajorE0ELSQ_0ELNSO_7ScaleInE1ELSR_1EEEEEENS4_6LayoutINS5_IJSC_SB_SB_EEENS5_IJSB_NSA_ILi0EEESW_EEEEENS5_IJNS4_10UnderscoreESZ_SZ_EEEEENS4_23SM90_TMA_LOAD_MULTICASTENS4_14ComposedLayoutINS4_7SwizzleILi3ELi4ELi3EEENS4_18smem_ptr_flag_bitsILi16EEENSU_INS5_IJNSA_ILi8EEESH_EEENS5_IJSH_SB_EEEEEEEvNS4_8identityENS4_13SM90_TMA_LOADES1C_vS1D_EENS_8epilogue10collective6detail29Sm90TmaWarpSpecializedAdapterINS1H_15DefaultEpilogueISJ_SK_SK_NS1G_6thread17LinearCombinationISJ_Li1EffLNS1L_9ScaleType4KindE0ELNS_15FloatRoundStyleE2ESJ_EENS1_15EpilogueDefaultEEEEEvvEEEEvNT_6ParamsE:
	.zero		1664


//--------------------- SYMBOLS --------------------------

	.type		.nv.reservedSmem.offset0,@object
	.size		.nv.reservedSmem.offset0,0x4
	.type		__assertfail,@function
